	.target	sm_90a

	.elftype	@"ET_EXEC"


//--------------------- .note.nv.tkinfo           --------------------------
	.section	.note.nv.tkinfo,"",@"SHT_NOTE"
	.sectionflags	@"SHF_NOTE_NV_TKINFO"
	.tkinfo
        /*0018*/ 	.word	0x00000002
        /*0030*/ 	.string	""
        /*0030*/ 	.string	"ptxas"
        /*0030*/ 	.string	"Cuda compilation tools, release 13.0, V13.0.88"
        /*0030*/ 	.string	"Build cuda_13.0.r13.0/compiler.36424714_0"
        /*0030*/ 	.string	"-arch sm_90a -m 64 "



//--------------------- .note.nv.cuinfo           --------------------------
	.section	.note.nv.cuinfo,"",@"SHT_NOTE"
	.sectionflags	@"SHF_NOTE_NV_CUINFO"
        /*0018*/ 	.short	0x0002
        /*001a*/ 	.short	0x005a
        /*001c*/ 	.short	0x0082
	.zero		2


//--------------------- .nv.info                  --------------------------
	.section	.nv.info,"",@"SHT_CUDA_INFO"
	.align	4


	//----- nvinfo : EIATTR_REGCOUNT
	.align		4
        /*0000*/ 	.byte	0x04, 0x2f
        /*0002*/ 	.short	(.L_15 - .L_14)
	.align		4
.L_14:
        /*0004*/ 	.word	index@(_ZN7cutlass13device_kernelINS_4gemm6kernel13GemmUniversalIN4cute5tupleIJiiiiEEENS1_10collective13CollectiveMmaINS1_34MainloopSm90TmaGmmaWarpSpecializedILi3ENS5_IJNS4_1CILi2EEENSA_ILi1EEESC_EEENS1_35KernelTmaWarpSpecializedCooperativeEEENS5_IJNSA_ILi256EEENSA_ILi64EEENSA_ILi32EEEEEEaNS5_IJlSC_lEEEaSK_NS4_8TiledMMAINS4_8MMA_AtomIJNS4_4SM904GMMA26MMA_64x64x32_S32S8S8_SS_TNEEEENS4_6LayoutISD_NS5_IJSC_NSA_ILi0EEESS_EEEEENS5_IJNS4_10UnderscoreESV_SV_EEEEENS4_13SM90_TMA_LOADENS4_14ComposedLayoutINS4_7SwizzleILi1ELi4ELi3EEENS4_18smem_ptr_flag_bitsILi8EEENSR_INS5_IJNSA_ILi8EEESI_EEENS5_IJSI_SC_EEEEEEEvNS4_8identityENS4_23SM90_TMA_LOAD_MULTICASTES18_vS19_EENS_8epilogue10collective6detail29Sm90TmaWarpSpecializedAdapterINS1D_15DefaultEpilogueIaSK_SK_NS1C_6thread17LinearCombinationIaLi1EiiLNS1H_9ScaleType4KindE0ELNS_15FloatRoundStyleE2EaEENS1_15EpilogueDefaultEEEEEvvEEEEvNT_6ParamsE)
        /*0008*/ 	.word	0x000000a8


	//----- nvinfo : EIATTR_FRAME_SIZE
	.align		4
.L_15:
        /*000c*/ 	.byte	0x04, 0x11
        /*000e*/ 	.short	(.L_17 - .L_16)
	.align		4
.L_16:
        /*0010*/ 	.word	index@(_ZN7cutlass13device_kernelINS_4gemm6kernel13GemmUniversalIN4cute5tupleIJiiiiEEENS1_10collective13CollectiveMmaINS1_34MainloopSm90TmaGmmaWarpSpecializedILi3ENS5_IJNS4_1CILi2EEENSA_ILi1EEESC_EEENS1_35KernelTmaWarpSpecializedCooperativeEEENS5_IJNSA_ILi256EEENSA_ILi64EEENSA_ILi32EEEEEEaNS5_IJlSC_lEEEaSK_NS4_8TiledMMAINS4_8MMA_AtomIJNS4_4SM904GMMA26MMA_64x64x32_S32S8S8_SS_TNEEEENS4_6LayoutISD_NS5_IJSC_NSA_ILi0EEESS_EEEEENS5_IJNS4_10UnderscoreESV_SV_EEEEENS4_13SM90_TMA_LOADENS4_14ComposedLayoutINS4_7SwizzleILi1ELi4ELi3EEENS4_18smem_ptr_flag_bitsILi8EEENSR_INS5_IJNSA_ILi8EEESI_EEENS5_IJSI_SC_EEEEEEEvNS4_8identityENS4_23SM90_TMA_LOAD_MULTICASTES18_vS19_EENS_8epilogue10collective6detail29Sm90TmaWarpSpecializedAdapterINS1D_15DefaultEpilogueIaSK_SK_NS1C_6thread17LinearCombinationIaLi1EiiLNS1H_9ScaleType4KindE0ELNS_15FloatRoundStyleE2EaEENS1_15EpilogueDefaultEEEEEvvEEEEvNT_6ParamsE)
        /*0014*/ 	.word	0x00000000


	//----- nvinfo : EIATTR_MIN_STACK_SIZE
	.align		4
.L_17:
        /*0018*/ 	.byte	0x04, 0x12
        /*001a*/ 	.short	(.L_19 - .L_18)
	.align		4
.L_18:
        /*001c*/ 	.word	index@(_ZN7cutlass13device_kernelINS_4gemm6kernel13GemmUniversalIN4cute5tupleIJiiiiEEENS1_10collective13CollectiveMmaINS1_34MainloopSm90TmaGmmaWarpSpecializedILi3ENS5_IJNS4_1CILi2EEENSA_ILi1EEESC_EEENS1_35KernelTmaWarpSpecializedCooperativeEEENS5_IJNSA_ILi256EEENSA_ILi64EEENSA_ILi32EEEEEEaNS5_IJlSC_lEEEaSK_NS4_8TiledMMAINS4_8MMA_AtomIJNS4_4SM904GMMA26MMA_64x64x32_S32S8S8_SS_TNEEEENS4_6LayoutISD_NS5_IJSC_NSA_ILi0EEESS_EEEEENS5_IJNS4_10UnderscoreESV_SV_EEEEENS4_13SM90_TMA_LOADENS4_14ComposedLayoutINS4_7SwizzleILi1ELi4ELi3EEENS4_18smem_ptr_flag_bitsILi8EEENSR_INS5_IJNSA_ILi8EEESI_EEENS5_IJSI_SC_EEEEEEEvNS4_8identityENS4_23SM90_TMA_LOAD_MULTICASTES18_vS19_EENS_8epilogue10collective6detail29Sm90TmaWarpSpecializedAdapterINS1D_15DefaultEpilogueIaSK_SK_NS1C_6thread17LinearCombinationIaLi1EiiLNS1H_9ScaleType4KindE0ELNS_15FloatRoundStyleE2EaEENS1_15EpilogueDefaultEEEEEvvEEEEvNT_6ParamsE)
        /*0020*/ 	.word	0x00000000
.L_19:


//--------------------- .nv.compat                --------------------------
	.section	.nv.compat,"",@"SHT_CUDA_COMPAT_INFO"
	.align	4
        /*0000*/ 	.byte	0x02, 0x09, 0x01, 0x00, 0x02, 0x02, 0x04, 0x00, 0x02, 0x05, 0x05, 0x00, 0x03, 0x07, 0x01, 0x01
        /*0010*/ 	.byte	0x02, 0x03, 0x01, 0x00, 0x02, 0x06, 0x01, 0x00, 0x04, 0x0b, 0x08, 0x00, 0x00, 0x00, 0x00, 0x00
        /*0020*/ 	.byte	0x00, 0x00, 0x00, 0x00


//--------------------- .nv.info._ZN7cutlass13device_kernelINS_4gemm6kernel13GemmUniversalIN4cute5tupleIJiiiiEEENS1_10collective13CollectiveMmaINS1_34MainloopSm90TmaGmmaWarpSpecializedILi3ENS5_IJNS4_1CILi2EEENSA_ILi1EEESC_EEENS1_35KernelTmaWarpSpecializedCooperativeEEENS5_IJNSA_ILi256EEENSA_ILi64EEENSA_ILi32EEEEEEaNS5_IJlSC_lEEEaSK_NS4_8TiledMMAINS4_8MMA_AtomIJNS4_4SM904GMMA26MMA_64x64x32_S32S8S8_SS_TNEEEENS4_6LayoutISD_NS5_IJSC_NSA_ILi0EEESS_EEEEENS5_IJNS4_10UnderscoreESV_SV_EEEEENS4_13SM90_TMA_LOADENS4_14ComposedLayoutINS4_7SwizzleILi1ELi4ELi3EEENS4_18smem_ptr_flag_bitsILi8EEENSR_INS5_IJNSA_ILi8EEESI_EEENS5_IJSI_SC_EEEEEEEvNS4_8identityENS4_23SM90_TMA_LOAD_MULTICASTES18_vS19_EENS_8epilogue10collective6detail29Sm90TmaWarpSpecializedAdapterINS1D_15DefaultEpilogueIaSK_SK_NS1C_6thread17LinearCombinationIaLi1EiiLNS1H_9ScaleType4KindE0ELNS_15FloatRoundStyleE2EaEENS1_15EpilogueDefaultEEEEEvvEEEEvNT_6ParamsE --------------------------
	.section	.nv.info._ZN7cutlass13device_kernelINS_4gemm6kernel13GemmUniversalIN4cute5tupleIJiiiiEEENS1_10collective13CollectiveMmaINS1_34MainloopSm90TmaGmmaWarpSpecializedILi3ENS5_IJNS4_1CILi2EEENSA_ILi1EEESC_EEENS1_35KernelTmaWarpSpecializedCooperativeEEENS5_IJNSA_ILi256EEENSA_ILi64EEENSA_ILi32EEEEEEaNS5_IJlSC_lEEEaSK_NS4_8TiledMMAINS4_8MMA_AtomIJNS4_4SM904GMMA26MMA_64x64x32_S32S8S8_SS_TNEEEENS4_6LayoutISD_NS5_IJSC_NSA_ILi0EEESS_EEEEENS5_IJNS4_10UnderscoreESV_SV_EEEEENS4_13SM90_TMA_LOADENS4_14ComposedLayoutINS4_7SwizzleILi1ELi4ELi3EEENS4_18smem_ptr_flag_bitsILi8EEENSR_INS5_IJNSA_ILi8EEESI_EEENS5_IJSI_SC_EEEEEEEvNS4_8identityENS4_23SM90_TMA_LOAD_MULTICASTES18_vS19_EENS_8epilogue10collective6detail29Sm90TmaWarpSpecializedAdapterINS1D_15DefaultEpilogueIaSK_SK_NS1C_6thread17LinearCombinationIaLi1EiiLNS1H_9ScaleType4KindE0ELNS_15FloatRoundStyleE2EaEENS1_15EpilogueDefaultEEEEEvvEEEEvNT_6ParamsE,"",@"SHT_CUDA_INFO"
	.sectionflags	@""
	.align	4


	//----- nvinfo : EIATTR_CUDA_API_VERSION
	.align		4
        /*0000*/ 	.byte	0x04, 0x37
        /*0002*/ 	.short	(.L_21 - .L_20)
.L_20:
        /*0004*/ 	.word	0x00000082


	//----- nvinfo : EIATTR_KPARAM_INFO
	.align		4
.L_21:
        /*0008*/ 	.byte	0x04, 0x17
        /*000a*/ 	.short	(.L_23 - .L_22)
.L_22:
        /*000c*/ 	.word	0x00000000
        /*0010*/ 	.short	0x0000
        /*0012*/ 	.short	0x0070
        /*0014*/ 	.byte	0x00, 0xf0, 0x01, 0x10


	//----- nvinfo : EIATTR_SPARSE_MMA_MASK
	.align		4
.L_23:
        /*0018*/ 	.byte	0x03, 0x50
        /*001a*/ 	.short	0x0000


	//----- nvinfo : EIATTR_MAXREG_COUNT
	.align		4
        /*001c*/ 	.byte	0x03, 0x1b
        /*001e*/ 	.short	0x00a8


	//----- nvinfo : EIATTR_NUM_BARRIERS
	.align		4
        /*0020*/ 	.byte	0x02, 0x4c
        /*0022*/ 	.byte	0x01
	.zero		1


	//----- nvinfo : EIATTR_EXTERNS
	.align		4
        /*0024*/ 	.byte	0x04, 0x0f
        /*0026*/ 	.short	(.L_25 - .L_24)


	//   ....[0]....
	.align		4
.L_24:
        /*0028*/ 	.word	index@(__assertfail)


	//----- nvinfo : EIATTR_MERCURY_ISA_VERSION
	.align		4
.L_25:
        /*002c*/ 	.byte	0x03, 0x5f
        /*002e*/ 	.short	0x0101


	//----- nvinfo : EIATTR_INT_WARP_WIDE_INSTR_OFFSETS
	.align		4
        /*0030*/ 	.byte	0x04, 0x31
        /*0032*/ 	.short	(.L_27 - .L_26)


	//   ....[0]....
.L_26:
        /*0034*/ 	.word	0x00000460


	//   ....[1]....
        /*0038*/ 	.word	0x00000490


	//   ....[2]....
        /*003c*/ 	.word	0x00000650


	//----- nvinfo : EIATTR_COOP_GROUP_MASK_REGIDS
	.align		4
.L_27:
        /*0040*/ 	.byte	0x04, 0x29
        /*0042*/ 	.short	(.L_29 - .L_28)


	//   ....[0]....
.L_28:
        /*0044*/ 	.word	0xffffffff


	//   ....[1]....
        /*0048*/ 	.word	0xffffffff


	//   ....[2]....
        /*004c*/ 	.word	0xffffffff


	//   ....[3]....
        /*0050*/ 	.word	0xffffffff


	//   ....[4]....
        /*0054*/ 	.word	0xffffffff


	//   ....[5]....
        /*0058*/ 	.word	0xffffffff


	//----- nvinfo : EIATTR_COOP_GROUP_INSTR_OFFSETS
	.align		4
.L_29:
        /*005c*/ 	.byte	0x04, 0x28
        /*005e*/ 	.short	(.L_31 - .L_30)


	//   ....[0]....
.L_30:
        /*0060*/ 	.word	0x00000060


	//   ....[1]....
        /*0064*/ 	.word	0x00000070


	//   ....[2]....
        /*0068*/ 	.word	0x00000130


	//   ....[3]....
        /*006c*/ 	.word	0x000002b0


	//   ....[4]....
        /*0070*/ 	.word	0x000007d0


	//   ....[5]....
        /*0074*/ 	.word	0x00001200


	//----- nvinfo : EIATTR_REG_RECONFIG
	.align		4
.L_31:
        /*0078*/ 	.byte	0x01, 0x54
	.zero		2


	//----- nvinfo : EIATTR_SYSCALL_OFFSETS
	.align		4
        /*007c*/ 	.byte	0x04, 0x46
        /*007e*/ 	.short	(.L_33 - .L_32)


	//   ....[0]....
.L_32:
        /*0080*/ 	.word	0x000013d0


	//----- nvinfo : EIATTR_MBARRIER_INSTR_OFFSETS
	.align		4
.L_33:
        /*0084*/ 	.byte	0x04, 0x39
        /*0086*/ 	.short	(.L_35 - .L_34)


	//   ....[0]....
.L_34:
        /*0088*/ 	.word	0x00000230
        /*008c*/ 	.word	0x000000ff
        /*0090*/ 	.word	0x00000000
        /*0094*/ 	.short	0x0100
        /*0096*/ 	.byte	0x08
	.zero		1


	//   ....[1]....
        /*0098*/ 	.word	0x00000240
        /*009c*/ 	.word	0x000000ff
        /*00a0*/ 	.word	0x00000018
        /*00a4*/ 	.short	0x0100
        /*00a6*/ 	.byte	0x08
	.zero		1


	//   ....[2]....
        /*00a8*/ 	.word	0x00000250
        /*00ac*/ 	.word	0x000000ff
        /*00b0*/ 	.word	0x00000008
        /*00b4*/ 	.short	0x0100
        /*00b6*/ 	.byte	0x08
	.zero		1


	//   ....[3]....
        /*00b8*/ 	.word	0x00000260
        /*00bc*/ 	.word	0x000000ff
        /*00c0*/ 	.word	0x00000020
        /*00c4*/ 	.short	0x0100
        /*00c6*/ 	.byte	0x08
	.zero		1


	//   ....[4]....
        /*00c8*/ 	.word	0x00000270
        /*00cc*/ 	.word	0x000000ff
        /*00d0*/ 	.word	0x00000010
        /*00d4*/ 	.short	0x0100
        /*00d6*/ 	.byte	0x08
	.zero		1


	//   ....[5]....
        /*00d8*/ 	.word	0x00000280
        /*00dc*/ 	.word	0x000000ff
        /*00e0*/ 	.word	0x00000028
        /*00e4*/ 	.short	0x0100
        /*00e6*/ 	.byte	0x08
	.zero		1


	//   ....[6]....
        /*00e8*/ 	.word	0x000006d0
        /*00ec*/ 	.word	0x000000ff
        /*00f0*/ 	.word	0x00000040
        /*00f4*/ 	.short	0x0100
        /*00f6*/ 	.byte	0x06
	.zero		1


	//   ....[7]....
        /*00f8*/ 	.word	0x00000760
        /*00fc*/ 	.word	0x000000ff
        /*0100*/ 	.word	0x00000048
        /*0104*/ 	.short	0x0100
        /*0106*/ 	.byte	0x06
	.zero		1


	//   ....[8]....
        /*0108*/ 	.word	0x000014a0
        /*010c*/ 	.word	0x00000003
        /*0110*/ 	.word	0x00000000
        /*0114*/ 	.short	0x010a
        /*0116*/ 	.byte	0x3f
	.zero		1


	//   ....[9]....
        /*0118*/ 	.word	0x000014e0
        /*011c*/ 	.word	0x00000003
        /*0120*/ 	.word	0x00000000
        /*0124*/ 	.short	0x010a
        /*0126*/ 	.byte	0x3f
	.zero		1


	//   ....[10]....
        /*0128*/ 	.word	0x00001790
        /*012c*/ 	.word	0x00000005
        /*0130*/ 	.word	0x00000000
        /*0134*/ 	.short	0x010a
        /*0136*/ 	.byte	0x3f
	.zero		1


	//   ....[11]....
        /*0138*/ 	.word	0x000017d0
        /*013c*/ 	.word	0x00000005
        /*0140*/ 	.word	0x00000000
        /*0144*/ 	.short	0x010a
        /*0146*/ 	.byte	0x3f
	.zero		1


	//   ....[12]....
        /*0148*/ 	.word	0x00001920
        /*014c*/ 	.word	0x00000005
        /*0150*/ 	.word	0x00000000
        /*0154*/ 	.short	0x0101
        /*0156*/ 	.byte	0x3f
	.zero		1


	//   ....[13]....
        /*0158*/ 	.word	0x00001b40
        /*015c*/ 	.word	0x00000003
        /*0160*/ 	.word	0x00000000
        /*0164*/ 	.short	0x0101
        /*0166*/ 	.byte	0x3f
	.zero		1


	//   ....[14]....
        /*0168*/ 	.word	0x000061a0
        /*016c*/ 	.word	0x00000017
        /*0170*/ 	.word	0x00000018
        /*0174*/ 	.short	0x010a
        /*0176*/ 	.byte	0x3f
	.zero		1


	//   ....[15]....
        /*0178*/ 	.word	0x00006510
        /*017c*/ 	.word	0x00000003
        /*0180*/ 	.word	0x00000048
        /*0184*/ 	.short	0x0101
        /*0186*/ 	.byte	0x3f
	.zero		1


	//   ....[16]....
        /*0188*/ 	.word	0x00006c70
        /*018c*/ 	.word	0x00000007
        /*0190*/ 	.word	0x00000000
        /*0194*/ 	.short	0x010a
        /*0196*/ 	.byte	0x3f
	.zero		1


	//   ....[17]....
        /*0198*/ 	.word	0x00006cf0
        /*019c*/ 	.word	0x00000006
        /*01a0*/ 	.word	0x00000000
        /*01a4*/ 	.short	0x010a
        /*01a6*/ 	.byte	0x3f
	.zero		1


	//   ....[18]....
        /*01a8*/ 	.word	0x00006d80
        /*01ac*/ 	.word	0x00000003
        /*01b0*/ 	.word	0x00000000
        /*01b4*/ 	.short	0x010a
        /*01b6*/ 	.byte	0x3f
	.zero		1


	//   ....[19]....
        /*01b8*/ 	.word	0x00006de0
        /*01bc*/ 	.word	0x00000003
        /*01c0*/ 	.word	0x00000000
        /*01c4*/ 	.short	0x010a
        /*01c6*/ 	.byte	0x3f
	.zero		1


	//   ....[20]....
        /*01c8*/ 	.word	0x00006e30
        /*01cc*/ 	.word	0x00000005
        /*01d0*/ 	.word	0x00000000
        /*01d4*/ 	.short	0x010a
        /*01d6*/ 	.byte	0x3f
	.zero		1


	//   ....[21]....
        /*01d8*/ 	.word	0x00006f00
        /*01dc*/ 	.word	0x00000017
        /*01e0*/ 	.word	0x00000018
        /*01e4*/ 	.short	0x010a
        /*01e6*/ 	.byte	0x3f
	.zero		1


	//   ....[22]....
        /*01e8*/ 	.word	0x00006fd0
        /*01ec*/ 	.word	0x00000007
        /*01f0*/ 	.word	0x00000000
        /*01f4*/ 	.short	0x010a
        /*01f6*/ 	.byte	0x3f
	.zero		1


	//   ....[23]....
        /*01f8*/ 	.word	0x00007020
        /*01fc*/ 	.word	0x00000006
        /*0200*/ 	.word	0x00000000
        /*0204*/ 	.short	0x010a
        /*0206*/ 	.byte	0x3f
	.zero		1


	//----- nvinfo : EIATTR_NUM_MBARRIERS
	.align		4
.L_35:
        /*0208*/ 	.byte	0x03, 0x38
        /*020a*/ 	.short	0x0008


	//----- nvinfo : EIATTR_EXIT_INSTR_OFFSETS
	.align		4
        /*020c*/ 	.byte	0x04, 0x1c
        /*020e*/ 	.short	(.L_37 - .L_36)


	//   ....[0]....
.L_36:
        /*0210*/ 	.word	0x00000930


	//   ....[1]....
        /*0214*/ 	.word	0x00001140


	//   ....[2]....
        /*0218*/ 	.word	0x000058a0


	//   ....[3]....
        /*021c*/ 	.word	0x00005e00


	//   ....[4]....
        /*0220*/ 	.word	0x00006dd0


	//----- nvinfo : EIATTR_MAX_THREADS
	.align		4
.L_37:
        /*0224*/ 	.byte	0x04, 0x05
        /*0226*/ 	.short	(.L_39 - .L_38)
.L_38:
        /*0228*/ 	.word	0x00000180
        /*022c*/ 	.word	0x00000001
        /*0230*/ 	.word	0x00000001


	//----- nvinfo : EIATTR_CRS_STACK_SIZE
	.align		4
.L_39:
        /*0234*/ 	.byte	0x04, 0x1e
        /*0236*/ 	.short	(.L_41 - .L_40)
.L_40:
        /*0238*/ 	.word	0x00000000


	//----- nvinfo : EIATTR_CBANK_PARAM_SIZE
	.align		4
.L_41:
        /*023c*/ 	.byte	0x03, 0x19
        /*023e*/ 	.short	0x0470


	//----- nvinfo : EIATTR_PARAM_CBANK
	.align		4
        /*0240*/ 	.byte	0x04, 0x0a
        /*0242*/ 	.short	(.L_43 - .L_42)
	.align		4
.L_42:
        /*0244*/ 	.word	index@(.nv.constant0._ZN7cutlass13device_kernelINS_4gemm6kernel13GemmUniversalIN4cute5tupleIJiiiiEEENS1_10collective13CollectiveMmaINS1_34MainloopSm90TmaGmmaWarpSpecializedILi3ENS5_IJNS4_1CILi2EEENSA_ILi1EEESC_EEENS1_35KernelTmaWarpSpecializedCooperativeEEENS5_IJNSA_ILi256EEENSA_ILi64EEENSA_ILi32EEEEEEaNS5_IJlSC_lEEEaSK_NS4_8TiledMMAINS4_8MMA_AtomIJNS4_4SM904GMMA26MMA_64x64x32_S32S8S8_SS_TNEEEENS4_6LayoutISD_NS5_IJSC_NSA_ILi0EEESS_EEEEENS5_IJNS4_10UnderscoreESV_SV_EEEEENS4_13SM90_TMA_LOADENS4_14ComposedLayoutINS4_7SwizzleILi1ELi4ELi3EEENS4_18smem_ptr_flag_bitsILi8EEENSR_INS5_IJNSA_ILi8EEESI_EEENS5_IJSI_SC_EEEEEEEvNS4_8identityENS4_23SM90_TMA_LOAD_MULTICASTES18_vS19_EENS_8epilogue10collective6detail29Sm90TmaWarpSpecializedAdapterINS1D_15DefaultEpilogueIaSK_SK_NS1C_6thread17LinearCombinationIaLi1EiiLNS1H_9ScaleType4KindE0ELNS_15FloatRoundStyleE2EaEENS1_15EpilogueDefaultEEEEEvvEEEEvNT_6ParamsE)
        /*0248*/ 	.short	0x0210
        /*024a*/ 	.short	0x0470


	//----- nvinfo : EIATTR_SW_WAR
	.align		4
.L_43:
        /*024c*/ 	.byte	0x04, 0x36
        /*024e*/ 	.short	(.L_45 - .L_44)
.L_44:
        /*0250*/ 	.word	0x00000008
.L_45:


//--------------------- .nv.callgraph             --------------------------
	.section	.nv.callgraph,"",@"SHT_CUDA_CALLGRAPH"
	.align	4
	.sectionentsize	8
	.align		4
        /*0000*/ 	.word	0x00000000
	.align		4
        /*0004*/ 	.word	0xffffffff
	.align		4
        /*0008*/ 	.word	index@(_ZN7cutlass13device_kernelINS_4gemm6kernel13GemmUniversalIN4cute5tupleIJiiiiEEENS1_10collective13CollectiveMmaINS1_34MainloopSm90TmaGmmaWarpSpecializedILi3ENS5_IJNS4_1CILi2EEENSA_ILi1EEESC_EEENS1_35KernelTmaWarpSpecializedCooperativeEEENS5_IJNSA_ILi256EEENSA_ILi64EEENSA_ILi32EEEEEEaNS5_IJlSC_lEEEaSK_NS4_8TiledMMAINS4_8MMA_AtomIJNS4_4SM904GMMA26MMA_64x64x32_S32S8S8_SS_TNEEEENS4_6LayoutISD_NS5_IJSC_NSA_ILi0EEESS_EEEEENS5_IJNS4_10UnderscoreESV_SV_EEEEENS4_13SM90_TMA_LOADENS4_14ComposedLayoutINS4_7SwizzleILi1ELi4ELi3EEENS4_18smem_ptr_flag_bitsILi8EEENSR_INS5_IJNSA_ILi8EEESI_EEENS5_IJSI_SC_EEEEEEEvNS4_8identityENS4_23SM90_TMA_LOAD_MULTICASTES18_vS19_EENS_8epilogue10collective6detail29Sm90TmaWarpSpecializedAdapterINS1D_15DefaultEpilogueIaSK_SK_NS1C_6thread17LinearCombinationIaLi1EiiLNS1H_9ScaleType4KindE0ELNS_15FloatRoundStyleE2EaEENS1_15EpilogueDefaultEEEEEvvEEEEvNT_6ParamsE)
	.align		4
        /*000c*/ 	.word	index@(__assertfail)
	.align		4
        /*0010*/ 	.word	0x00000000
	.align		4
        /*0014*/ 	.word	0xfffffffe
	.align		4
        /*0018*/ 	.word	0x00000000
	.align		4
        /*001c*/ 	.word	0xfffffffd
	.align		4
        /*0020*/ 	.word	0x00000000
	.align		4
        /*0024*/ 	.word	0xfffffffc


//--------------------- .nv.constant4             --------------------------
	.section	.nv.constant4,"a",@progbits
	.align	8
	.align		8
.nv.constant4:
        /*0000*/ 	.dword	__assertfail
	.align		8
        /*0008*/ 	.dword	__unnamed_1
	.align		8
        /*0010*/ 	.dword	_ZN39_INTERNAL_56aa58cc_4_k_cu_19ad5193_53614cuda3std3__45__cpo5beginE
	.align		8
        /*0018*/ 	.dword	_ZN39_INTERNAL_56aa58cc_4_k_cu_19ad5193_53614cuda3std3__45__cpo3endE
	.align		8
        /*0020*/ 	.dword	_ZN39_INTERNAL_56aa58cc_4_k_cu_19ad5193_53614cuda3std3__45__cpo6cbeginE
	.align		8
        /*0028*/ 	.dword	_ZN39_INTERNAL_56aa58cc_4_k_cu_19ad5193_53614cuda3std3__45__cpo4cendE
	.align		8
        /*0030*/ 	.dword	_ZN39_INTERNAL_56aa58cc_4_k_cu_19ad5193_53614cuda3std3__441_GLOBAL__N__56aa58cc_4_k_cu_19ad5193_53616ignoreE
	.align		8
        /*0038*/ 	.dword	_ZN39_INTERNAL_56aa58cc_4_k_cu_19ad5193_53614cuda3std3__419piecewise_constructE
	.align		8
        /*0040*/ 	.dword	_ZN39_INTERNAL_56aa58cc_4_k_cu_19ad5193_53614cuda3std3__48in_placeE
	.align		8
        /*0048*/ 	.dword	_ZN39_INTERNAL_56aa58cc_4_k_cu_19ad5193_53614cuda3std6ranges3__45__cpo4swapE
	.align		8
        /*0050*/ 	.dword	_ZN39_INTERNAL_56aa58cc_4_k_cu_19ad5193_53614cuda3std6ranges3__45__cpo9iter_moveE
	.align		8
        /*0058*/ 	.dword	_ZN39_INTERNAL_56aa58cc_4_k_cu_19ad5193_53614cute7productE
	.align		8
        /*0060*/ 	.dword	_ZN39_INTERNAL_56aa58cc_4_k_cu_19ad5193_53614cute1_E
	.align		8
        /*0068*/ 	.dword	$str$22
	.align		8
        /*0070*/ 	.dword	$str$23


//--------------------- .text._ZN7cutlass13device_kernelINS_4gemm6kernel13GemmUniversalIN4cute5tupleIJiiiiEEENS1_10collective13CollectiveMmaINS1_34MainloopSm90TmaGmmaWarpSpecializedILi3ENS5_IJNS4_1CILi2EEENSA_ILi1EEESC_EEENS1_35KernelTmaWarpSpecializedCooperativeEEENS5_IJNSA_ILi256EEENSA_ILi64EEENSA_ILi32EEEEEEaNS5_IJlSC_lEEEaSK_NS4_8TiledMMAINS4_8MMA_AtomIJNS4_4SM904GMMA26MMA_64x64x32_S32S8S8_SS_TNEEEENS4_6LayoutISD_NS5_IJSC_NSA_ILi0EEESS_EEEEENS5_IJNS4_10UnderscoreESV_SV_EEEEENS4_13SM90_TMA_LOADENS4_14ComposedLayoutINS4_7SwizzleILi1ELi4ELi3EEENS4_18smem_ptr_flag_bitsILi8EEENSR_INS5_IJNSA_ILi8EEESI_EEENS5_IJSI_SC_EEEEEEEvNS4_8identityENS4_23SM90_TMA_LOAD_MULTICASTES18_vS19_EENS_8epilogue10collective6detail29Sm90TmaWarpSpecializedAdapterINS1D_15DefaultEpilogueIaSK_SK_NS1C_6thread17LinearCombinationIaLi1EiiLNS1H_9ScaleType4KindE0ELNS_15FloatRoundStyleE2EaEENS1_15EpilogueDefaultEEEEEvvEEEEvNT_6ParamsE --------------------------
	.section	.text._ZN7cutlass13device_kernelINS_4gemm6kernel13GemmUniversalIN4cute5tupleIJiiiiEEENS1_10collective13CollectiveMmaINS1_34MainloopSm90TmaGmmaWarpSpecializedILi3ENS5_IJNS4_1CILi2EEENSA_ILi1EEESC_EEENS1_35KernelTmaWarpSpecializedCooperativeEEENS5_IJNSA_ILi256EEENSA_ILi64EEENSA_ILi32EEEEEEaNS5_IJlSC_lEEEaSK_NS4_8TiledMMAINS4_8MMA_AtomIJNS4_4SM904GMMA26MMA_64x64x32_S32S8S8_SS_TNEEEENS4_6LayoutISD_NS5_IJSC_NSA_ILi0EEESS_EEEEENS5_IJNS4_10UnderscoreESV_SV_EEEEENS4_13SM90_TMA_LOADENS4_14ComposedLayoutINS4_7SwizzleILi1ELi4ELi3EEENS4_18smem_ptr_flag_bitsILi8EEENSR_INS5_IJNSA_ILi8EEESI_EEENS5_IJSI_SC_EEEEEEEvNS4_8identityENS4_23SM90_TMA_LOAD_MULTICASTES18_vS19_EENS_8epilogue10collective6detail29Sm90TmaWarpSpecializedAdapterINS1D_15DefaultEpilogueIaSK_SK_NS1C_6thread17LinearCombinationIaLi1EiiLNS1H_9ScaleType4KindE0ELNS_15FloatRoundStyleE2EaEENS1_15EpilogueDefaultEEEEEvvEEEEvNT_6ParamsE,"ax",@progbits
	.align	128
.text._ZN7cutlass13device_kernelINS_4gemm6kernel13GemmUniversalIN4cute5tupleIJiiiiEEENS1_10collective13CollectiveMmaINS1_34MainloopSm90TmaGmmaWarpSpecializedILi3ENS5_IJNS4_1CILi2EEENSA_ILi1EEESC_EEENS1_35KernelTmaWarpSpecializedCooperativeEEENS5_IJNSA_ILi256EEENSA_ILi64EEENSA_ILi32EEEEEEaNS5_IJlSC_lEEEaSK_NS4_8TiledMMAINS4_8MMA_AtomIJNS4_4SM904GMMA26MMA_64x64x32_S32S8S8_SS_TNEEEENS4_6LayoutISD_NS5_IJSC_NSA_ILi0EEESS_EEEEENS5_IJNS4_10UnderscoreESV_SV_EEEEENS4_13SM90_TMA_LOADENS4_14ComposedLayoutINS4_7SwizzleILi1ELi4ELi3EEENS4_18smem_ptr_flag_bitsILi8EEENSR_INS5_IJNSA_ILi8EEESI_EEENS5_IJSI_SC_EEEEEEEvNS4_8identityENS4_23SM90_TMA_LOAD_MULTICASTES18_vS19_EENS_8epilogue10collective6detail29Sm90TmaWarpSpecializedAdapterINS1D_15DefaultEpilogueIaSK_SK_NS1C_6thread17LinearCombinationIaLi1EiiLNS1H_9ScaleType4KindE0ELNS_15FloatRoundStyleE2EaEENS1_15EpilogueDefaultEEEEEvvEEEEvNT_6ParamsE:
        .type           _ZN7cutlass13device_kernelINS_4gemm6kernel13GemmUniversalIN4cute5tupleIJiiiiEEENS1_10collective13CollectiveMmaINS1_34MainloopSm90TmaGmmaWarpSpecializedILi3ENS5_IJNS4_1CILi2EEENSA_ILi1EEESC_EEENS1_35KernelTmaWarpSpecializedCooperativeEEENS5_IJNSA_ILi256EEENSA_ILi64EEENSA_ILi32EEEEEEaNS5_IJlSC_lEEEaSK_NS4_8TiledMMAINS4_8MMA_AtomIJNS4_4SM904GMMA26MMA_64x64x32_S32S8S8_SS_TNEEEENS4_6LayoutISD_NS5_IJSC_NSA_ILi0EEESS_EEEEENS5_IJNS4_10UnderscoreESV_SV_EEEEENS4_13SM90_TMA_LOADENS4_14ComposedLayoutINS4_7SwizzleILi1ELi4ELi3EEENS4_18smem_ptr_flag_bitsILi8EEENSR_INS5_IJNSA_ILi8EEESI_EEENS5_IJSI_SC_EEEEEEEvNS4_8identityENS4_23SM90_TMA_LOAD_MULTICASTES18_vS19_EENS_8epilogue10collective6detail29Sm90TmaWarpSpecializedAdapterINS1D_15DefaultEpilogueIaSK_SK_NS1C_6thread17LinearCombinationIaLi1EiiLNS1H_9ScaleType4KindE0ELNS_15FloatRoundStyleE2EaEENS1_15EpilogueDefaultEEEEEvvEEEEvNT_6ParamsE,@function
        .size           _ZN7cutlass13device_kernelINS_4gemm6kernel13GemmUniversalIN4cute5tupleIJiiiiEEENS1_10collective13CollectiveMmaINS1_34MainloopSm90TmaGmmaWarpSpecializedILi3ENS5_IJNS4_1CILi2EEENSA_ILi1EEESC_EEENS1_35KernelTmaWarpSpecializedCooperativeEEENS5_IJNSA_ILi256EEENSA_ILi64EEENSA_ILi32EEEEEEaNS5_IJlSC_lEEEaSK_NS4_8TiledMMAINS4_8MMA_AtomIJNS4_4SM904GMMA26MMA_64x64x32_S32S8S8_SS_TNEEEENS4_6LayoutISD_NS5_IJSC_NSA_ILi0EEESS_EEEEENS5_IJNS4_10UnderscoreESV_SV_EEEEENS4_13SM90_TMA_LOADENS4_14ComposedLayoutINS4_7SwizzleILi1ELi4ELi3EEENS4_18smem_ptr_flag_bitsILi8EEENSR_INS5_IJNSA_ILi8EEESI_EEENS5_IJSI_SC_EEEEEEEvNS4_8identityENS4_23SM90_TMA_LOAD_MULTICASTES18_vS19_EENS_8epilogue10collective6detail29Sm90TmaWarpSpecializedAdapterINS1D_15DefaultEpilogueIaSK_SK_NS1C_6thread17LinearCombinationIaLi1EiiLNS1H_9ScaleType4KindE0ELNS_15FloatRoundStyleE2EaEENS1_15EpilogueDefaultEEEEEvvEEEEvNT_6ParamsE,(.L_x_201 - _ZN7cutlass13device_kernelINS_4gemm6kernel13GemmUniversalIN4cute5tupleIJiiiiEEENS1_10collective13CollectiveMmaINS1_34MainloopSm90TmaGmmaWarpSpecializedILi3ENS5_IJNS4_1CILi2EEENSA_ILi1EEESC_EEENS1_35KernelTmaWarpSpecializedCooperativeEEENS5_IJNSA_ILi256EEENSA_ILi64EEENSA_ILi32EEEEEEaNS5_IJlSC_lEEEaSK_NS4_8TiledMMAINS4_8MMA_AtomIJNS4_4SM904GMMA26MMA_64x64x32_S32S8S8_SS_TNEEEENS4_6LayoutISD_NS5_IJSC_NSA_ILi0EEESS_EEEEENS5_IJNS4_10UnderscoreESV_SV_EEEEENS4_13SM90_TMA_LOADENS4_14ComposedLayoutINS4_7SwizzleILi1ELi4ELi3EEENS4_18smem_ptr_flag_bitsILi8EEENSR_INS5_IJNSA_ILi8EEESI_EEENS5_IJSI_SC_EEEEEEEvNS4_8identityENS4_23SM90_TMA_LOAD_MULTICASTES18_vS19_EENS_8epilogue10collective6detail29Sm90TmaWarpSpecializedAdapterINS1D_15DefaultEpilogueIaSK_SK_NS1C_6thread17LinearCombinationIaLi1EiiLNS1H_9ScaleType4KindE0ELNS_15FloatRoundStyleE2EaEENS1_15EpilogueDefaultEEEEEvvEEEEvNT_6ParamsE)
        .other          _ZN7cutlass13device_kernelINS_4gemm6kernel13GemmUniversalIN4cute5tupleIJiiiiEEENS1_10collective13CollectiveMmaINS1_34MainloopSm90TmaGmmaWarpSpecializedILi3ENS5_IJNS4_1CILi2EEENSA_ILi1EEESC_EEENS1_35KernelTmaWarpSpecializedCooperativeEEENS5_IJNSA_ILi256EEENSA_ILi64EEENSA_ILi32EEEEEEaNS5_IJlSC_lEEEaSK_NS4_8TiledMMAINS4_8MMA_AtomIJNS4_4SM904GMMA26MMA_64x64x32_S32S8S8_SS_TNEEEENS4_6LayoutISD_NS5_IJSC_NSA_ILi0EEESS_EEEEENS5_IJNS4_10UnderscoreESV_SV_EEEEENS4_13SM90_TMA_LOADENS4_14ComposedLayoutINS4_7SwizzleILi1ELi4ELi3EEENS4_18smem_ptr_flag_bitsILi8EEENSR_INS5_IJNSA_ILi8EEESI_EEENS5_IJSI_SC_EEEEEEEvNS4_8identityENS4_23SM90_TMA_LOAD_MULTICASTES18_vS19_EENS_8epilogue10collective6detail29Sm90TmaWarpSpecializedAdapterINS1D_15DefaultEpilogueIaSK_SK_NS1C_6thread17LinearCombinationIaLi1EiiLNS1H_9ScaleType4KindE0ELNS_15FloatRoundStyleE2EaEENS1_15EpilogueDefaultEEEEEvvEEEEvNT_6ParamsE,@"STO_CUDA_ENTRY STV_DEFAULT"
_ZN7cutlass13device_kernelINS_4gemm6kernel13GemmUniversalIN4cute5tupleIJiiiiEEENS1_10collective13CollectiveMmaINS1_34MainloopSm90TmaGmmaWarpSpecializedILi3ENS5_IJNS4_1CILi2EEENSA_ILi1EEESC_EEENS1_35KernelTmaWarpSpecializedCooperativeEEENS5_IJNSA_ILi256EEENSA_ILi64EEENSA_ILi32EEEEEEaNS5_IJlSC_lEEEaSK_NS4_8TiledMMAINS4_8MMA_AtomIJNS4_4SM904GMMA26MMA_64x64x32_S32S8S8_SS_TNEEEENS4_6LayoutISD_NS5_IJSC_NSA_ILi0EEESS_EEEEENS5_IJNS4_10UnderscoreESV_SV_EEEEENS4_13SM90_TMA_LOADENS4_14ComposedLayoutINS4_7SwizzleILi1ELi4ELi3EEENS4_18smem_ptr_flag_bitsILi8EEENSR_INS5_IJNSA_ILi8EEESI_EEENS5_IJSI_SC_EEEEEEEvNS4_8identityENS4_23SM90_TMA_LOAD_MULTICASTES18_vS19_EENS_8epilogue10collective6detail29Sm90TmaWarpSpecializedAdapterINS1D_15DefaultEpilogueIaSK_SK_NS1C_6thread17LinearCombinationIaLi1EiiLNS1H_9ScaleType4KindE0ELNS_15FloatRoundStyleE2EaEENS1_15EpilogueDefaultEEEEEvvEEEEvNT_6ParamsE:
[----:B------:R-:W0:Y:S01]  /*0000*/  LDC R1, c[0x0][0x28] ;  /* 0x00000a00ff017b82 */ /* 0x000e220000000800 */
[----:B------:R-:W1:Y:S01]  /*0010*/  S2R R18, SR_TID.X ;  /* 0x0000000000127919 */ /* 0x000e620000002100 */
[----:B------:R-:W-:Y:S01]  /*0020*/  ELECT P0, URZ, PT ;  /* 0x00000000003f782f */ /* 0x000fe20003800000 */
[----:B------:R-:W-:Y:S01]  /*0030*/  BSSY B0, `(.L_x_0) ;  /* 0x000000f000007945 */ /* 0x000fe20003800000 */
[--C-:B-1----:R-:W-:Y:S02]  /*0040*/  SHF.R.U32.HI R0, RZ, 0x5, R18.reuse ;  /* 0x00000005ff007819 */ /* 0x102fe40000011612 */
[----:B------:R-:W-:-:S03]  /*0050*/  SHF.R.U32.HI R3, RZ, 0x7, R18 ;  /* 0x00000007ff037819 */ /* 0x000fc60000011612 */
[----:B------:R-:W1:Y:S04]  /*0060*/  SHFL.IDX PT, R2, R0, RZ, 0x1f ;  /* 0x00001fff00027589 */ /* 0x000e6800000e0000 */
[----:B------:R2:W3:Y:S01]  /*0070*/  SHFL.IDX PT, R5, R3, RZ, 0x1f ;  /* 0x00001fff03057589 */ /* 0x0004e200000e0000 */
[----:B-1----:R-:W-:-:S13]  /*0080*/  ISETP.NE.OR P0, PT, R2, RZ, !P0 ;  /* 0x000000ff0200720c */ /* 0x002fda0004705670 */
[----:B0-23--:R-:W-:Y:S05]  /*0090*/  @P0 BRA `(.L_x_1) ;  /* 0x0000000000200947 */ /* 0x00dfea0003800000 */
[----:B------:R-:W-:Y:S02]  /*00a0*/  ULDC.64 UR4, c[0x0][0x198] ;  /* 0x0000660000047ab9 */ /* 0x000fe40000000a00 */
[----:B------:R-:W-:Y:S02]  /*00b0*/  UIADD3 UR6, UP0, UR4, 0xf0, URZ ;  /* 0x000000f004067890 */ /* 0x000fe4000ff1e03f */
[----:B------:R-:W-:Y:S02]  /*00c0*/  UIADD3 UR4, UP1, UR4, 0x1f0, URZ ;  /* 0x000001f004047890 */ /* 0x000fe4000ff3e03f */
[----:B------:R-:W-:Y:S02]  /*00d0*/  UIADD3.X UR7, URZ, UR5, URZ, UP0, !UPT ;  /* 0x000000053f077290 */ /* 0x000fe400087fe43f */
[----:B------:R-:W-:-:S07]  /*00e0*/  UIADD3.X UR5, URZ, UR5, URZ, UP1, !UPT ;  /* 0x000000053f057290 */ /* 0x000fce0008ffe43f */
[----:B------:R0:W-:Y:S02]  /*00f0*/  UTMACCTL.PF [UR6] ;  /* 0x00000000060079b9 */ /* 0x0001e40008040000 */
[----:B------:R0:W-:Y:S02]  /*0100*/  UTMACCTL.PF [UR4] ;  /* 0x00000000040079b9 */ /* 0x0001e40008040000 */
[----:B0-----:R-:W-:Y:S01]  /*0110*/  NOP ;  /* 0x0000000000007918 */ /* 0x001fe20000000000 */
.L_x_1:
[----:B------:R-:W-:Y:S05]  /*0120*/  BSYNC B0 ;  /* 0x0000000000007941 */ /* 0x000fea0003800000 */
.L_x_0:
[----:B------:R-:W0:Y:S02]  /*0130*/  SHFL.IDX PT, R3, R0, RZ, 0x1f ;  /* 0x00001fff00037589 */ /* 0x000e2400000e0000 */
[----:B0-----:R-:W-:-:S13]  /*0140*/  ISETP.NE.AND P0, PT, R3, RZ, PT ;  /* 0x000000ff0300720c */ /* 0x001fda0003f05270 */
[----:B------:R-:W-:Y:S05]  /*0150*/  @P0 BRA `(.L_x_2) ;  /* 0x0000000000500947 */ /* 0x000fea0003800000 */
[----:B------:R-:W0:Y:S01]  /*0160*/  S2UR UR8, SR_CgaCtaId ;  /* 0x00000000000879c3 */ /* 0x000e220000008800 */
[----:B------:R-:W-:Y:S01]  /*0170*/  UMOV UR4, 0x400 ;  /* 0x0000040000047882 */ /* 0x000fe20000000000 */
[----:B------:R-:W-:Y:S01]  /*0180*/  UMOV UR5, 0x1 ;  /* 0x0000000100057882 */ /* 0x000fe20000000000 */
[----:B------:R-:W-:Y:S01]  /*0190*/  UMOV UR6, 0x4 ;  /* 0x0000000400067882 */ /* 0x000fe20000000000 */
[----:B------:R-:W-:Y:S01]  /*01a0*/  ELECT P0, URZ, PT ;  /* 0x00000000003f782f */ /* 0x000fe20003800000 */
[----:B------:R-:W-:-:S04]  /*01b0*/  UIADD3 UR6, -UR6, 0x100000, URZ ;  /* 0x0010000006067890 */ /* 0x000fc8000fffe13f */
[----:B------:R-:W-:Y:S02]  /*01c0*/  USHF.L.U32 UR7, UR6, 0xb, URZ ;  /* 0x0000000b06077899 */ /* 0x000fe4000800063f */
[----:B------:R-:W-:Y:S02]  /*01d0*/  USHF.L.U32 UR6, UR6, 0x1, URZ ;  /* 0x0000000106067899 */ /* 0x000fe4000800063f */
[----:B0-----:R-:W-:Y:S02]  /*01e0*/  ULEA UR8, UR8, UR4, 0x18 ;  /* 0x0000000408087291 */ /* 0x001fe4000f8ec03f */
[----:B------:R-:W-:-:S04]  /*01f0*/  UIADD3 UR4, -UR5, 0x100000, URZ ;  /* 0x0010000005047890 */ /* 0x000fc8000fffe13f */
[----:B------:R-:W-:Y:S02]  /*0200*/  USHF.L.U32 UR5, UR4, 0xb, URZ ;  /* 0x0000000b04057899 */ /* 0x000fe4000800063f */
[----:B------:R-:W-:Y:S01]  /*0210*/  USHF.L.U32 UR4, UR4, 0x1, URZ ;  /* 0x0000000104047899 */ /* 0x000fe2000800063f */
[----:B------:R-:W0:Y:S11]  /*0220*/  FENCE.VIEW.ASYNC.S ;  /* 0x00000000000073c6 */ /* 0x000e360000000000 */
[----:B0-----:R0:W1:Y:S01]  /*0230*/  SYNCS.EXCH.64 URZ, [UR8], UR4 ;  /* 0x00000004083f75b2 */ /* 0x0010620008000100 */
[----:B------:R0:W2:Y:S01]  /*0240*/  SYNCS.EXCH.64 URZ, [UR8+0x18], UR6 ;  /* 0x00001806083f75b2 */ /* 0x0000a20008000100 */
[----:B------:R0:W3:Y:S01]  /*0250*/  SYNCS.EXCH.64 URZ, [UR8+0x8], UR4 ;  /* 0x00000804083f75b2 */ /* 0x0000e20008000100 */
[----:B------:R0:W4:Y:S01]  /*0260*/  SYNCS.EXCH.64 URZ, [UR8+0x20], UR6 ;  /* 0x00002006083f75b2 */ /* 0x0001220008000100 */
[----:B------:R0:W0:Y:S01]  /*0270*/  SYNCS.EXCH.64 URZ, [UR8+0x10], UR4 ;  /* 0x00001004083f75b2 */ /* 0x0000220008000100 */
[----:B------:R0:W0:Y:S01]  /*0280*/  SYNCS.EXCH.64 URZ, [UR8+0x28], UR6 ;  /* 0x00002806083f75b2 */ /* 0x0000220008000100 */
[----:B------:R-:W-:Y:S01]  /*0290*/  NOP ;  /* 0x0000000000007918 */ /* 0x000fe20000000000 */
.L_x_2:
[----:B------:R-:W-:Y:S01]  /*02a0*/  SHF.R.S32.HI R7, RZ, 0x1f, R18 ;  /* 0x0000001fff077819 */ /* 0x000fe20000011412 */
[----:B------:R-:W5:Y:S01]  /*02b0*/  SHFL.IDX PT, R0, R0, RZ, 0x1f ;  /* 0x00001fff00007589 */ /* 0x000f6200000e0000 */
[----:B0-----:R-:W0:Y:S01]  /*02c0*/  S2UR UR8, SR_CTAID.X ;  /* 0x00000000000879c3 */ /* 0x001e220000002500 */
[----:B------:R-:W-:Y:S02]  /*02d0*/  ELECT P0, URZ, PT ;  /* 0x00000000003f782f */ /* 0x000fe40003800000 */
[----:B------:R-:W-:Y:S01]  /*02e0*/  LEA.HI R7, R7, R18, RZ, 0x7 ;  /* 0x0000001207077211 */ /* 0x000fe200078f38ff */
[----:B------:R-:W1:Y:S01]  /*02f0*/  S2R R4, SR_CTAID.Y ;  /* 0x0000000000047919 */ /* 0x000e620000002600 */
[----:B------:R-:W-:Y:S01]  /*0300*/  SHF.R.S32.HI R8, RZ, 0x1f, R3 ;  /* 0x0000001fff087819 */ /* 0x000fe20000011403 */
[----:B------:R-:W-:Y:S01]  /*0310*/  ULDC UR4, c[0x0][0x150] ;  /* 0x0000540000047ab9 */ /* 0x000fe20000000800 */
[----:B------:R-:W-:Y:S01]  /*0320*/  LOP3.LUT R7, R7, 0xffffff80, RZ, 0xc0, !PT ;  /* 0xffffff8007077812 */ /* 0x000fe200078ec0ff */
[----:B------:R-:W-:Y:S01]  /*0330*/  NOP ;  /* 0x0000000000007918 */ /* 0x000fe20000000000 */
[----:B------:R-:W-:Y:S01]  /*0340*/  LEA.HI R8, R8, R3, RZ, 0x2 ;  /* 0x0000000308087211 */ /* 0x000fe200078f10ff */
[----:B------:R-:W2:Y:S01]  /*0350*/  LDC R10, c[0x0][0x144] ;  /* 0x00005100ff0a7b82 */ /* 0x000ea20000000800 */
[----:B------:R-:W-:Y:S01]  /*0360*/  NOP ;  /* 0x0000000000007918 */ /* 0x000fe20000000000 */
[----:B------:R-:W-:Y:S01]  /*0370*/  IMAD.IADD R6, R18, 0x1, -R7 ;  /* 0x0000000112067824 */ /* 0x000fe200078e0a07 */
[----:B------:R-:W-:Y:S01]  /*0380*/  LOP3.LUT R8, R8, 0x3ffffffc, RZ, 0xc0, !PT ;  /* 0x3ffffffc08087812 */ /* 0x000fe200078ec0ff */
[----:B------:R-:W-:Y:S01]  /*0390*/  IMAD.MOV.U32 R23, RZ, RZ, 0x1 ;  /* 0x00000001ff177424 */ /* 0x000fe200078e00ff */
[----:B------:R-:W-:-:S02]  /*03a0*/  ISETP.NE.AND P3, PT, R5, RZ, PT ;  /* 0x000000ff0500720c */ /* 0x000fc40003f65270 */
[----:B------:R-:W-:Y:S01]  /*03b0*/  SHF.R.S32.HI R7, RZ, 0x1f, R6 ;  /* 0x0000001fff077819 */ /* 0x000fe20000011406 */
[----:B------:R-:W-:Y:S01]  /*03c0*/  IMAD.IADD R8, R3, 0x1, -R8 ;  /* 0x0000000103087824 */ /* 0x000fe200078e0a08 */
[----:B------:R-:W3:Y:S02]  /*03d0*/  LDC R13, c[0x0][0x140] ;  /* 0x00005000ff0d7b82 */ /* 0x000ee40000000800 */
[----:B------:R-:W-:Y:S02]  /*03e0*/  LEA.HI R7, R7, R6, RZ, 0x3 ;  /* 0x0000000607077211 */ /* 0x000fe400078f18ff */
[----:B-----5:R-:W-:Y:S02]  /*03f0*/  ISETP.NE.OR P0, PT, R0, RZ, !P0 ;  /* 0x000000ff0000720c */ /* 0x020fe40004705670 */
[--C-:B------:R-:W-:Y:S02]  /*0400*/  SHF.R.S32.HI R0, RZ, 0x3, R7.reuse ;  /* 0x00000003ff007819 */ /* 0x100fe40000011407 */
[----:B------:R-:W-:-:S02]  /*0410*/  SHF.R.S32.HI R7, RZ, 0x1f, R7 ;  /* 0x0000001fff077819 */ /* 0x000fc40000011407 */
[----:B0-----:R-:W-:Y:S02]  /*0420*/  I2FP.F32.U32 R9, UR8 ;  /* 0x0000000800097c45 */ /* 0x001fe40008201000 */
[----:B------:R-:W-:-:S03]  /*0430*/  LEA.HI R7, R7, R0, RZ, 0x2 ;  /* 0x0000000007077211 */ /* 0x000fc600078f10ff */
[----:B------:R-:W-:Y:S01]  /*0440*/  FMUL R9, R9, UR4 ;  /* 0x0000000409097c20 */ /* 0x000fe20008400000 */
[----:B------:R-:W-:Y:S01]  /*0450*/  LOP3.LUT R7, R7, 0xfffffffc, RZ, 0xc0, !PT ;  /* 0xfffffffc07077812 */ /* 0x000fe200078ec0ff */
[----:B------:R-:W-:Y:S01]  /*0460*/  VOTEU.ALL UP0, P0 ;  /* 0x00000000003f7886 */ /* 0x000fe20000000000 */
[----:B-1----:R-:W-:Y:S01]  /*0470*/  I2FP.F32.U32 R3, R4 ;  /* 0x0000000400037245 */ /* 0x002fe20000201000 */
[----:B------:R-:W-:Y:S01]  /*0480*/  ULDC UR4, c[0x0][0x154] ;  /* 0x0000550000047ab9 */ /* 0x000fe20000000800 */
[----:B------:R-:W-:Y:S01]  /*0490*/  VOTEU.ALL UP1, P0 ;  /* 0x00000000003f7886 */ /* 0x000fe20000020000 */
[----:B------:R-:W0:Y:S01]  /*04a0*/  F2I.U32.TRUNC.NTZ R9, R9 ;  /* 0x0000000900097305 */ /* 0x000e22000020f000 */
[----:B------:R-:W-:Y:S01]  /*04b0*/  IMAD.IADD R7, R0, 0x1, -R7 ;  /* 0x0000000100077824 */ /* 0x000fe200078e0a07 */
[----:B------:R-:W1:Y:S01]  /*04c0*/  @!UP0 S2UR UR7, SR_CgaCtaId ;  /* 0x00000000000789c3 */ /* 0x000e620000008800 */
[----:B------:R-:W-:Y:S01]  /*04d0*/  FMUL R12, R3, UR4 ;  /* 0x00000004030c7c20 */ /* 0x000fe20008400000 */
[----:B------:R-:W-:Y:S01]  /*04e0*/  UMOV UR4, 0x20 ;  /* 0x0000002000047882 */ /* 0x000fe20000000000 */
[----:B------:R-:W-:Y:S01]  /*04f0*/  IMAD R8, R8, 0x4, R7 ;  /* 0x0000000408087824 */ /* 0x000fe200078e0207 */
[----:B------:R-:W-:Y:S01]  /*0500*/  @!UP0 UMOV UR6, 0x400 ;  /* 0x0000040000068882 */ /* 0x000fe20000000000 */
[----:B------:R-:W-:-:S04]  /*0510*/  @!UP0 UIADD3 UR4, -UR4, 0x100000, URZ ;  /* 0x0010000004048890 */ /* 0x000fc8000fffe13f */
[----:B------:R-:W-:Y:S02]  /*0520*/  @!UP0 USHF.L.U32 UR5, UR4, 0xb, URZ ;  /* 0x0000000b04058899 */ /* 0x000fe4000800063f */
[----:B------:R-:W-:Y:S01]  /*0530*/  @!UP0 USHF.L.U32 UR4, UR4, 0x1, URZ ;  /* 0x0000000104048899 */ /* 0x000fe2000800063f */
[----:B---3--:R-:W-:Y:S01]  /*0540*/  ISETP.EQ.U32.AND P2, PT, R13, 0x1, PT ;  /* 0x000000010d00780c */ /* 0x008fe20003f42070 */
[----:B------:R-:W3:Y:S01]  /*0550*/  F2I.U32.TRUNC.NTZ R12, R12 ;  /* 0x0000000c000c7305 */ /* 0x000ee2000020f000 */
[----:B------:R-:W-:Y:S01]  /*0560*/  LEA.HI R0, R8, R8, RZ, 0x1 ;  /* 0x0000000808007211 */ /* 0x000fe200078f08ff */
[----:B------:R-:W5:Y:S03]  /*0570*/  LDC R7, c[0x0][0x148] ;  /* 0x00005200ff077b82 */ /* 0x000f660000000800 */
[----:B------:R-:W-:Y:S01]  /*0580*/  LOP3.LUT R11, R0, 0xfffffffe, RZ, 0xc0, !PT ;  /* 0xfffffffe000b7812 */ /* 0x000fe200078ec0ff */
[----:B0-----:R-:W-:Y:S01]  /*0590*/  IMAD.MOV R15, RZ, RZ, -R9 ;  /* 0x000000ffff0f7224 */ /* 0x001fe200078e0a09 */
[----:B------:R-:W-:-:S03]  /*05a0*/  SHF.R.S32.HI R9, RZ, 0x1f, R2 ;  /* 0x0000001fff097819 */ /* 0x000fc60000011402 */
[----:B--2---:R-:W-:Y:S01]  /*05b0*/  IMAD R3, R10, R15, UR8 ;  /* 0x000000080a037e24 */ /* 0x004fe2000f8e020f */
[----:B------:R-:W-:Y:S01]  /*05c0*/  LEA.HI R9, R9, R2, RZ, 0x2 ;  /* 0x0000000209097211 */ /* 0x000fe200078f10ff */
[C---:B------:R-:W-:Y:S02]  /*05d0*/  IMAD.IADD R0, R8.reuse, 0x1, -R11 ;  /* 0x0000000108007824 */ /* 0x040fe400078e0a0b */
[----:B------:R-:W-:Y:S01]  /*05e0*/  IMAD.SHL.U32 R11, R8, 0x4, RZ ;  /* 0x00000004080b7824 */ /* 0x000fe200078e00ff */
[----:B------:R-:W-:Y:S01]  /*05f0*/  LOP3.LUT R9, R9, 0xfffffffc, RZ, 0xc0, !PT ;  /* 0xfffffffc09097812 */ /* 0x000fe200078ec0ff */
[----:B---3--:R-:W-:Y:S01]  /*0600*/  IMAD.MOV R24, RZ, RZ, -R12 ;  /* 0x000000ffff187224 */ /* 0x008fe200078e0a0c */
[----:B------:R-:W-:Y:S01]  /*0610*/  ISETP.NE.AND P4, PT, R0, R3, PT ;  /* 0x000000030000720c */ /* 0x000fe20003f85270 */
[----:B-1----:R-:W-:Y:S01]  /*0620*/  @!UP0 ULEA UR6, UR7, UR6, 0x18 ;  /* 0x0000000607068291 */ /* 0x002fe2000f8ec03f */
[----:B------:R-:W-:Y:S01]  /*0630*/  LOP3.LUT R22, R8, 0xc, R11, 0x78, !PT ;  /* 0x0000000c08167812 */ /* 0x000fe200078e780b */
[----:B------:R-:W-:Y:S01]  /*0640*/  IMAD.IADD R0, R2, 0x1, -R9 ;  /* 0x0000000102007824 */ /* 0x000fe200078e0a09 */
[----:B------:R-:W-:Y:S01]  /*0650*/  VOTEU.ALL UP0, P0 ;  /* 0x00000000003f7886 */ /* 0x000fe20000000000 */
[----:B------:R-:W-:Y:S01]  /*0660*/  LOP3.LUT P0, RZ, R6, 0x7, RZ, 0xc0, !PT ;  /* 0x0000000706ff7812 */ /* 0x000fe2000780c0ff */
[----:B------:R-:W-:-:S02]  /*0670*/  VIADD R6, R5, 0xffffffff ;  /* 0xffffffff05067836 */ /* 0x000fc40000000000 */
[----:B------:R-:W-:Y:S01]  /*0680*/  ISETP.NE.AND P1, PT, R0, 0x3, PT ;  /* 0x000000030000780c */ /* 0x000fe20003f25270 */
[----:B-----5:R-:W-:Y:S01]  /*0690*/  IMAD R9, R7, R24, R4 ;  /* 0x0000001807097224 */ /* 0x020fe200078e0204 */
[----:B------:R-:W-:Y:S02]  /*06a0*/  ISETP.LT.U32.AND P0, PT, R22, 0x2, !P0 ;  /* 0x000000021600780c */ /* 0x000fe40004701070 */
[----:B------:R-:W-:Y:S01]  /*06b0*/  ISETP.EQ.OR P1, PT, R0, RZ, !P1 ;  /* 0x000000ff0000720c */ /* 0x000fe20004f22670 */
[----:B------:R-:W0:Y:S02]  /*06c0*/  FENCE.VIEW.ASYNC.S ;  /* 0x00000000000073c6 */ /* 0x000e240000000000 */
[----:B0-----:R0:W1:Y:S01]  /*06d0*/  @!UP0 SYNCS.EXCH.64 URZ, [UR6+0x40], UR4 ;  /* 0x00004004063f85b2 */ /* 0x0010620008000100 */
[----:B------:R-:W-:Y:S02]  /*06e0*/  @P4 LEA.HI R2, R22, R22, RZ, 0x1 ;  /* 0x0000001616024211 */ /* 0x000fe400078f08ff */
[----:B------:R-:W-:-:S02]  /*06f0*/  ISETP.EQ.AND P1, PT, R5, RZ, P1 ;  /* 0x000000ff0500720c */ /* 0x000fc40000f22270 */
[----:B------:R-:W-:Y:S02]  /*0700*/  @P4 SHF.R.S32.HI R2, RZ, 0x1, R2 ;  /* 0x00000001ff024819 */ /* 0x000fe40000011402 */
[----:B------:R-:W-:Y:S02]  /*0710*/  ISETP.GE.U32.AND P6, PT, R6, 0x2, PT ;  /* 0x000000020600780c */ /* 0x000fe40003fc6070 */
[----:B------:R-:W-:Y:S02]  /*0720*/  @P4 ISETP.NE.AND P5, PT, R2, R9, PT ;  /* 0x000000090200420c */ /* 0x000fe40003fa5270 */
[----:B------:R-:W-:Y:S02]  /*0730*/  SEL R2, RZ, 0x1, !P0 ;  /* 0x00000001ff027807 */ /* 0x000fe40004000000 */
[----:B------:R-:W-:Y:S02]  /*0740*/  @P4 SEL R23, RZ, 0x1, P5 ;  /* 0x00000001ff174807 */ /* 0x000fe40002800000 */
[----:B------:R-:W-:Y:S01]  /*0750*/  SEL R19, RZ, 0x1, !P1 ;  /* 0x00000001ff137807 */ /* 0x000fe20004800000 */
[----:B------:R0:W2:Y:S01]  /*0760*/  @!UP1 SYNCS.EXCH.64 URZ, [UR6+0x48], UR4 ;  /* 0x00004804063f95b2 */ /* 0x0000a20008000100 */
[----:B------:R-:W-:Y:S01]  /*0770*/  LOP3.LUT R23, R23, R2, RZ, 0xc0, !PT ;  /* 0x0000000217177212 */ /* 0x000fe200078ec0ff */
[----:B------:R-:W-:Y:S01]  /*0780*/  NOP ;  /* 0x0000000000007918 */ /* 0x000fe20000000000 */
[----:B------:R-:W-:Y:S01]  /*0790*/  SEL R19, R19, 0x2, P6 ;  /* 0x0000000213137807 */ /* 0x000fe20003000000 */
[----:B------:R-:W-:Y:S06]  /*07a0*/  @!P2 BRA `(.L_x_3) ;  /* 0x000000000008a947 */ /* 0x000fec0003800000 */
[----:B-12-4-:R-:W-:Y:S01]  /*07b0*/  UCGABAR_ARV ;  /* 0x00000000000079c7 */ /* 0x016fe20008000000 */
[----:B------:R-:W-:Y:S05]  /*07c0*/  BRA `(.L_x_4) ;  /* 0x0000000000047947 */ /* 0x000fea0003800000 */
.L_x_3:
[----:B-12-4-:R-:W-:Y:S01]  /*07d0*/  NOP ;  /* 0x0000000000007918 */ /* 0x016fe20000000000 */
.L_x_4:
[----:B------:R-:W1:Y:S01]  /*07e0*/  LDC R2, c[0x0][0x65c] ;  /* 0x00019700ff027b82 */ /* 0x000e620000000800 */
[----:B------:R-:W-:Y:S02]  /*07f0*/  IMAD.U32 R8, RZ, RZ, UR8 ;  /* 0x00000008ff087e24 */ /* 0x000fe4000f8e00ff */
[----:B------:R-:W-:Y:S01]  /*0800*/  IMAD.MOV.U32 R9, RZ, RZ, RZ ;  /* 0x000000ffff097224 */ /* 0x000fe200078e00ff */
[----:B-1----:R-:W-:-:S04]  /*0810*/  ISETP.NE.AND P1, PT, R2, 0x1, PT ;  /* 0x000000010200780c */ /* 0x002fc80003f25270 */
[----:B------:R-:W-:-:S09]  /*0820*/  P2R R5, PR, RZ, 0x2 ;  /* 0x00000002ff057803 */ /* 0x000fd20000000000 */
[----:B------:R-:W1:Y:S01]  /*0830*/  @P1 LDC R17, c[0x0][0x10] ;  /* 0x00000400ff111b82 */ /* 0x000e620000000800 */
[----:B------:R-:W-:Y:S02]  /*0840*/  @P1 IMAD.MOV.U32 R5, RZ, RZ, RZ ;  /* 0x000000ffff051224 */ /* 0x000fe400078e00ff */
[----:B------:R-:W-:-:S05]  /*0850*/  @P1 IMAD.MOV.U32 R13, RZ, RZ, RZ ;  /* 0x000000ffff0d1224 */ /* 0x000fca00078e00ff */
[----:B------:R-:W2:Y:S01]  /*0860*/  @!P1 LDC R11, c[0x0][0xc] ;  /* 0x00000300ff0b9b82 */ /* 0x000ea20000000800 */
[----:B-1----:R-:W-:-:S04]  /*0870*/  @P1 IMAD.WIDE.U32 R16, R17, UR8, R4 ;  /* 0x0000000811101c25 */ /* 0x002fc8000f8e0004 */
[----:B------:R-:W-:Y:S02]  /*0880*/  @P1 IMAD.IADD R17, R17, 0x1, R13 ;  /* 0x0000000111111824 */ /* 0x000fe400078e020d */
[----:B--2---:R-:W-:-:S04]  /*0890*/  @!P1 IMAD.WIDE.U32 R8, R4, R11, R8 ;  /* 0x0000000b04089225 */ /* 0x004fc800078e0008 */
[----:B------:R-:W-:Y:S02]  /*08a0*/  @!P1 IMAD.MOV.U32 R16, RZ, RZ, R8 ;  /* 0x000000ffff109224 */ /* 0x000fe400078e0008 */
[----:B------:R-:W-:Y:S01]  /*08b0*/  @!P1 IMAD.MOV.U32 R17, RZ, RZ, R9 ;  /* 0x000000ffff119224 */ /* 0x000fe200078e0009 */
[----:B------:R-:W-:Y:S06]  /*08c0*/  @!P2 BRA `(.L_x_5) ;  /* 0x00000000000ca947 */ /* 0x000fec0003800000 */
[----:B------:R-:W-:Y:S01]  /*08d0*/  UCGABAR_WAIT ;  /* 0x0000000000007dc7 */ /* 0x000fe20008000000 */
[----:B------:R-:W-:Y:S01]  /*08e0*/  CCTL.IVALL ;  /* 0x00000000ff00798f */ /* 0x000fe20002000000 */
[----:B------:R-:W-:Y:S05]  /*08f0*/  BRA `(.L_x_6) ;  /* 0x0000000000047947 */ /* 0x000fea0003800000 */
.L_x_5:
[----:B------:R-:W-:Y:S06]  /*0900*/  BAR.SYNC.DEFER_BLOCKING 0x0 ;  /* 0x0000000000007b1d */ /* 0x000fec0000010000 */
.L_x_6:
[----:B------:R-:W-:Y:S05]  /*0910*/  @!P3 BRA `(.L_x_7) ;  /* 0x0000004c00e4b947 */ /* 0x000fea0003800000 */
[----:B------:R-:W-:-:S13]  /*0920*/  ISETP.GT.U32.AND P0, PT, R6, 0x1, PT ;  /* 0x000000010600780c */ /* 0x000fda0003f04070 */
[----:B0-----:R-:W-:Y:S05]  /*0930*/  @P0 EXIT ;  /* 0x000000000000094d */ /* 0x001fea0003800000 */
[----:B------:R-:W-:Y:S01]  /*0940*/  ULDC.64 UR4, c[0x0][0x650] ;  /* 0x0001940000047ab9 */ /* 0x000fe20000000a00 */
[----:B------:R-:W-:Y:S01]  /*0950*/  PRMT R0, RZ, 0x7610, R0 ;  /* 0x00007610ff007816 */ /* 0x000fe20000000000 */
[----:B------:R-:W-:Y:S01]  /*0960*/  IMAD.MOV.U32 R92, RZ, RZ, -0x1 ;  /* 0xffffffffff5c7424 */ /* 0x000fe200078e00ff */
[----:B------:R-:W-:Y:S01]  /*0970*/  ISETP.GE.U32.AND P0, PT, R16, UR4, PT ;  /* 0x0000000410007c0c */ /* 0x000fe2000bf06070 */
[----:B------:R-:W-:Y:S02]  /*0980*/  IMAD.MOV.U32 R93, RZ, RZ, -0x1 ;  /* 0xffffffffff5d7424 */ /* 0x000fe400078e00ff */
[----:B------:R-:W-:Y:S01]  /*0990*/  IMAD.MOV.U32 R88, RZ, RZ, -0x1 ;  /* 0xffffffffff587424 */ /* 0x000fe200078e00ff */
[----:B------:R-:W-:-:S13]  /*09a0*/  ISETP.GE.U32.AND.EX P0, PT, R17, UR5, PT, P0 ;  /* 0x0000000511007c0c */ /* 0x000fda000bf06100 */
[----:B------:R-:W-:Y:S05]  /*09b0*/  @P0 BRA `(.L_x_8) ;  /* 0x0000000400280947 */ /* 0x000fea0003800000 */
[----:B------:R-:W0:Y:S01]  /*09c0*/  LDC.64 R20, c[0x0][0x628] ;  /* 0x00018a00ff147b82 */ /* 0x000e220000000a00 */
[----:B------:R-:W-:Y:S02]  /*09d0*/  IMAD.MOV.U32 R8, RZ, RZ, R16 ;  /* 0x000000ffff087224 */ /* 0x000fe400078e0010 */
[----:B------:R-:W-:-:S05]  /*09e0*/  IMAD.MOV.U32 R9, RZ, RZ, R17 ;  /* 0x000000ffff097224 */ /* 0x000fca00078e0011 */
[----:B------:R-:W1:Y:S08]  /*09f0*/  LDC R0, c[0x0][0x630] ;  /* 0x00018c00ff007b82 */ /* 0x000e700000000800 */
[----:B------:R-:W2:Y:S01]  /*0a00*/  LDC.64 R26, c[0x0][0x620] ;  /* 0x00018800ff1a7b82 */ /* 0x000ea20000000a00 */
[----:B0-----:R-:W-:-:S04]  /*0a10*/  ISETP.NE.U32.AND P0, PT, R20, RZ, PT ;  /* 0x000000ff1400720c */ /* 0x001fc80003f05070 */
[----:B------:R-:W-:-:S13]  /*0a20*/  ISETP.NE.AND.EX P0, PT, R21, RZ, PT, P0 ;  /* 0x000000ff1500720c */ /* 0x000fda0003f05300 */
[----:B-12---:R-:W-:Y:S05]  /*0a30*/  @!P0 BRA `(.L_x_9) ;  /* 0x0000000000288947 */ /* 0x006fea0003800000 */
[----:B------:R-:W0:Y:S02]  /*0a40*/  LDC R13, c[0x0][0x634] ;  /* 0x00018d00ff0d7b82 */ /* 0x000e240000000800 */
[----:B0-----:R-:W-:-:S05]  /*0a50*/  IADD3 R13, P0, R16, R13, RZ ;  /* 0x0000000d100d7210 */ /* 0x001fca0007f1e0ff */
[----:B------:R-:W-:-:S04]  /*0a60*/  IMAD.X R15, RZ, RZ, R17, P0 ;  /* 0x000000ffff0f7224 */ /* 0x000fc800000e0611 */
[----:B------:R-:W-:-:S04]  /*0a70*/  IMAD.WIDE.U32 R8, R15, R20, RZ ;  /* 0x000000140f087225 */ /* 0x000fc800078e00ff */
[----:B------:R-:W-:-:S04]  /*0a80*/  IMAD.WIDE.U32 R10, P0, R13, R21, R8 ;  /* 0x000000150d0a7225 */ /* 0x000fc80007800008 */
[----:B------:R-:W-:-:S04]  /*0a90*/  IMAD.WIDE.U32 R8, R13, R20, RZ ;  /* 0x000000140d087225 */ /* 0x000fc800078e00ff */
[----:B------:R-:W-:Y:S01]  /*0aa0*/  IMAD.X R13, RZ, RZ, RZ, P0 ;  /* 0x000000ffff0d7224 */ /* 0x000fe200000e06ff */
[----:B------:R-:W-:Y:S01]  /*0ab0*/  IADD3 RZ, P0, R9, R10, RZ ;  /* 0x0000000a09ff7210 */ /* 0x000fe20007f1e0ff */
[----:B------:R-:W-:-:S04]  /*0ac0*/  IMAD.MOV.U32 R12, RZ, RZ, R11 ;  /* 0x000000ffff0c7224 */ /* 0x000fc800078e000b */
[----:B------:R-:W-:-:S08]  /*0ad0*/  IMAD.WIDE.U32.X R8, R15, R21, R12, P0 ;  /* 0x000000150f087225 */ /* 0x000fd000000e040c */
.L_x_9:
[----:B------:R-:W0:Y:S01]  /*0ae0*/  LDC.64 R20, c[0x0][0x640] ;  /* 0x00019000ff147b82 */ /* 0x000e220000000a00 */
[--C-:B------:R-:W-:Y:S01]  /*0af0*/  SHF.R.U64 R88, R8, R0, R9.reuse ;  /* 0x0000000008587219 */ /* 0x100fe20000001209 */
[----:B------:R-:W-:Y:S01]  /*0b00*/  IMAD R28, R7, R24, R4 ;  /* 0x00000018071c7224 */ /* 0x000fe200078e0204 */
[----:B------:R-:W-:Y:S01]  /*0b10*/  SHF.R.U32.HI R0, RZ, R0, R9 ;  /* 0x00000000ff007219 */ /* 0x000fe20000011609 */
[----:B------:R-:W-:Y:S01]  /*0b20*/  IMAD.MOV.U32 R25, RZ, RZ, 0x1 ;  /* 0x00000001ff197424 */ /* 0x000fe200078e00ff */
[----:B------:R-:W-:-:S03]  /*0b30*/  IADD3 R5, P0, RZ, -R88, RZ ;  /* 0x80000058ff057210 */ /* 0x000fc60007f1e0ff */
[----:B------:R-:W1:Y:S02]  /*0b40*/  LDC R6, c[0x0][0x618] ;  /* 0x00018600ff067b82 */ /* 0x000e640000000800 */
[----:B------:R-:W-:-:S04]  /*0b50*/  IMAD.X R9, RZ, RZ, ~R0, P0 ;  /* 0x000000ffff097224 */ /* 0x000fc800000e0e00 */
[-C--:B------:R-:W-:Y:S02]  /*0b60*/  IMAD R0, R9, R26.reuse, RZ ;  /* 0x0000001a09007224 */ /* 0x080fe400078e02ff */
[----:B------:R-:W2:Y:S01]  /*0b70*/  LDC R11, c[0x0][0x608] ;  /* 0x00018200ff0b7b82 */ /* 0x000ea20000000800 */
[----:B------:R-:W-:-:S04]  /*0b80*/  IMAD.WIDE.U32 R8, R5, R26, R16 ;  /* 0x0000001a05087225 */ /* 0x000fc800078e0010 */
[----:B------:R-:W-:-:S03]  /*0b90*/  IMAD R5, R5, R27, R0 ;  /* 0x0000001b05057224 */ /* 0x000fc600078e0200 */
[----:B------:R-:W3:Y:S01]  /*0ba0*/  LDC R12, c[0x0][0x658] ;  /* 0x00019600ff0c7b82 */ /* 0x000ee20000000800 */
[----:B0-----:R-:W-:Y:S01]  /*0bb0*/  ISETP.NE.U32.AND P0, PT, R20, RZ, PT ;  /* 0x000000ff1400720c */ /* 0x001fe20003f05070 */
[----:B------:R-:W-:Y:S02]  /*0bc0*/  IMAD.IADD R5, R9, 0x1, R5 ;  /* 0x0000000109057824 */ /* 0x000fe400078e0205 */
[----:B------:R-:W-:Y:S01]  /*0bd0*/  IMAD.MOV.U32 R9, RZ, RZ, -0x1 ;  /* 0xffffffffff097424 */ /* 0x000fe200078e00ff */
[----:B------:R-:W-:-:S03]  /*0be0*/  ISETP.NE.AND.EX P0, PT, R21, RZ, PT, P0 ;  /* 0x000000ff1500720c */ /* 0x000fc60003f05300 */
[----:B------:R-:W0:Y:S01]  /*0bf0*/  LDC R15, c[0x0][0x600] ;  /* 0x00018000ff0f7b82 */ /* 0x000e220000000800 */
[-CC-:B-1----:R-:W-:Y:S02]  /*0c00*/  SHF.R.U64 R13, R8, R6.reuse, R5.reuse ;  /* 0x00000006080d7219 */ /* 0x182fe40000001205 */
[----:B------:R-:W-:-:S05]  /*0c10*/  SHF.R.U32.HI R0, RZ, R6, R5 ;  /* 0x00000006ff007219 */ /* 0x000fca0000011605 */
[----:B------:R-:W1:Y:S01]  /*0c20*/  LDC R14, c[0x0][0x648] ;  /* 0x00019200ff0e7b82 */ /* 0x000e620000000800 */
[-CC-:B--2---:R-:W-:Y:S02]  /*0c30*/  SHF.R.U64 R29, R13, R11.reuse, R0.reuse ;  /* 0x0000000b0d1d7219 */ /* 0x184fe40000001200 */
[----:B------:R-:W-:-:S05]  /*0c40*/  SHF.R.U32.HI R5, RZ, R11, R0 ;  /* 0x0000000bff057219 */ /* 0x000fca0000011600 */
[----:B------:R-:W2:Y:S01]  /*0c50*/  LDC R26, c[0x0][0x638] ;  /* 0x00018e00ff1a7b82 */ /* 0x000ea20000000800 */
[-CC-:B---3--:R-:W-:Y:S02]  /*0c60*/  SHF.R.U64 R24, R29, R12.reuse, R5.reuse ;  /* 0x0000000c1d187219 */ /* 0x188fe40000001205 */
[-C--:B------:R-:W-:Y:S02]  /*0c70*/  SHF.L.U32 R0, R9, R12.reuse, RZ ;  /* 0x0000000c09007219 */ /* 0x080fe400000006ff */
[----:B------:R-:W-:Y:S01]  /*0c80*/  SHF.R.U32.HI R5, RZ, R12, R5 ;  /* 0x0000000cff057219 */ /* 0x000fe20000011605 */
[----:B------:R-:W-:Y:S01]  /*0c90*/  IMAD.MOV.U32 R4, RZ, RZ, R24 ;  /* 0x000000ffff047224 */ /* 0x000fe200078e0018 */
[----:B------:R-:W-:Y:S01]  /*0ca0*/  LOP3.LUT R10, RZ, R0, RZ, 0x33, !PT ;  /* 0x00000000ff0a7212 */ /* 0x000fe200078e33ff */
[----:B------:R-:W3:Y:S01]  /*0cb0*/  LDC R27, c[0x0][0x610] ;  /* 0x00018400ff1b7b82 */ /* 0x000ee20000000800 */
[----:B------:R-:W-:Y:S05]  /*0cc0*/  @!P0 BRA `(.L_x_10) ;  /* 0x0000000000288947 */ /* 0x000fea0003800000 */
[----:B------:R-:W4:Y:S02]  /*0cd0*/  LDC R9, c[0x0][0x64c] ;  /* 0x00019300ff097b82 */ /* 0x000f240000000800 */
[----:B----4-:R-:W-:-:S05]  /*0ce0*/  IADD3 R9, P0, R24, R9, RZ ;  /* 0x0000000918097210 */ /* 0x010fca0007f1e0ff */
        /* <DEDUP_REMOVED lines=8> */
.L_x_10:
[----:B-1----:R-:W-:Y:S01]  /*0d70*/  SHF.R.U64 R4, R4, R14, R5 ;  /* 0x0000000e04047219 */ /* 0x002fe20000001205 */
[----:B0-----:R-:W-:Y:S01]  /*0d80*/  VIADD R6, R15, 0xffffffff ;  /* 0xffffffff0f067836 */ /* 0x001fe20000000000 */
[----:B------:R-:W-:Y:S02]  /*0d90*/  SHF.L.U32 R0, R25, R12, RZ ;  /* 0x0000000c19007219 */ /* 0x000fe400000006ff */
[----:B------:R-:W-:Y:S01]  /*0da0*/  LOP3.LUT R5, R29, R10, RZ, 0xc0, !PT ;  /* 0x0000000a1d057212 */ /* 0x000fe200078ec0ff */
[----:B------:R-:W-:Y:S01]  /*0db0*/  IMAD.MOV R7, RZ, RZ, -R4 ;  /* 0x000000ffff077224 */ /* 0x000fe200078e0a04 */
[----:B------:R-:W-:Y:S02]  /*0dc0*/  SEL R3, R3, R28, !P1 ;  /* 0x0000001c03037207 */ /* 0x000fe40004800000 */
[----:B------:R-:W-:Y:S01]  /*0dd0*/  LOP3.LUT R6, R13, R6, RZ, 0xc0, !PT ;  /* 0x000000060d067212 */ /* 0x000fe200078ec0ff */
[----:B------:R-:W-:Y:S02]  /*0de0*/  IMAD R4, R0, R4, R5 ;  /* 0x0000000400047224 */ /* 0x000fe400078e0205 */
[----:B--2---:R-:W-:-:S02]  /*0df0*/  IMAD R0, R7, R26, R24 ;  /* 0x0000001a07007224 */ /* 0x004fc400078e0218 */
[----:B---3--:R-:W-:Y:S02]  /*0e00*/  IMAD R3, R4, R27, R3 ;  /* 0x0000001b04037224 */ /* 0x008fe400078e0203 */
[----:B------:R-:W-:Y:S02]  /*0e10*/  IMAD R92, R0, R15, R6 ;  /* 0x0000000f005c7224 */ /* 0x000fe400078e0206 */
[----:B------:R-:W-:-:S03]  /*0e20*/  IMAD.MOV.U32 R4, RZ, RZ, 0x1 ;  /* 0x00000001ff047424 */ /* 0x000fc600078e00ff */
[----:B------:R-:W-:Y:S02]  /*0e30*/  SEL R93, R92, R3, !P1 ;  /* 0x000000035c5d7207 */ /* 0x000fe40004800000 */
[----:B------:R-:W-:Y:S02]  /*0e40*/  PRMT R0, R4, 0x7610, R0 ;  /* 0x0000761004007816 */ /* 0x000fe40000000000 */
[----:B------:R-:W-:-:S07]  /*0e50*/  SEL R92, R3, R92, !P1 ;  /* 0x0000005c035c7207 */ /* 0x000fce0004800000 */
.L_x_8:
[----:B------:R-:W-:-:S08]  /*0e60*/  NOP ;  /* 0x0000000000007918 */ /* 0x000fd00000000000 */
[----:B------:R-:W0:Y:S02]  /*0e70*/  USETMAXREG.TRY_ALLOC.CTAPOOL UP0, 0xe8 ;  /* 0x000000e8000079c8 */ /* 0x000e240008000600 */
[----:B0-----:R-:W-:-:S13]  /*0e80*/  PLOP3.LUT P0, PT, PT, PT, UP0, 0x80, 0x0 ;  /* 0x000000000000781c */ /* 0x001fda0003f0f008 */
[----:B------:R-:W-:Y:S05]  /*0e90*/  @!P0 BRA `(.L_x_8) ;  /* 0xfffffffc00f08947 */ /* 0x000fea000383ffff */
[----:B------:R-:W-:Y:S01]  /*0ea0*/  ULDC.64 UR4, c[0x0][0x598] ;  /* 0x0001660000047ab9 */ /* 0x000fe20000000a00 */
[----:B------:R-:W-:Y:S01]  /*0eb0*/  ULDC.64 UR36, c[0x0][0x208] ;  /* 0x0000820000247ab9 */ /* 0x000fe20000000a00 */
[----:B------:R-:W-:-:S04]  /*0ec0*/  ISETP.NE.U32.AND P0, PT, RZ, UR4, PT ;  /* 0x00000004ff007c0c */ /* 0x000fc8000bf05070 */
[----:B------:R-:W-:-:S13]  /*0ed0*/  ISETP.NE.AND.EX P0, PT, RZ, UR5, PT, P0 ;  /* 0x00000005ff007c0c */ /* 0x000fda000bf05300 */
[----:B------:R-:W-:Y:S05]  /*0ee0*/  @!P0 BRA `(.L_x_11) ;  /* 0x00000000001c8947 */ /* 0x000fea0003800000 */
[----:B------:R-:W0:Y:S02]  /*0ef0*/  LDC.64 R4, c[0x0][0x598] ;  /* 0x00016600ff047b82 */ /* 0x000e240000000a00 */
[----:B0-----:R-:W2:Y:S02]  /*0f00*/  LDG.E.64 R4, desc[UR36][R4.64] ;  /* 0x0000002404047981 */ /* 0x001ea4000c1e1b00 */
[----:B--2---:R-:W-:-:S04]  /*0f10*/  ISETP.NE.U32.AND P0, PT, R4, RZ, PT ;  /* 0x000000ff0400720c */ /* 0x004fc80003f05070 */
[----:B------:R-:W-:-:S13]  /*0f20*/  ISETP.NE.AND.EX P0, PT, R5, RZ, PT, P0 ;  /* 0x000000ff0500720c */ /* 0x000fda0003f05300 */
[----:B------:R-:W-:Y:S05]  /*0f30*/  @!P0 BRA `(.L_x_11) ;  /* 0x0000000000088947 */ /* 0x000fea0003800000 */
[----:B------:R0:W5:Y:S01]  /*0f40*/  LD.E R89, desc[UR36][R4.64] ;  /* 0x0000002404597980 */ /* 0x000162000c101900 */
[----:B------:R-:W-:Y:S05]  /*0f50*/  BRA `(.L_x_12) ;  /* 0x0000000000247947 */ /* 0x000fea0003800000 */
.L_x_11:
[----:B------:R-:W-:Y:S02]  /*0f60*/  ULDC.64 UR4, c[0x0][0x588] ;  /* 0x0001620000047ab9 */ /* 0x000fe40000000a00 */
[----:B------:R-:W-:-:S04]  /*0f70*/  ISETP.NE.U32.AND P0, PT, RZ, UR4, PT ;  /* 0x00000004ff007c0c */ /* 0x000fc8000bf05070 */
[----:B------:R-:W-:-:S13]  /*0f80*/  ISETP.NE.AND.EX P0, PT, RZ, UR5, PT, P0 ;  /* 0x00000005ff007c0c */ /* 0x000fda000bf05300 */
[----:B------:R-:W-:Y:S05]  /*0f90*/  @!P0 BRA `(.L_x_13) ;  /* 0x00000000000c8947 */ /* 0x000fea0003800000 */
[----:B------:R-:W0:Y:S02]  /*0fa0*/  LDC.64 R4, c[0x0][0x588] ;  /* 0x00016200ff047b82 */ /* 0x000e240000000a00 */
[----:B0-----:R1:W5:Y:S01]  /*0fb0*/  LDG.E R89, desc[UR36][R4.64] ;  /* 0x0000002404597981 */ /* 0x001362000c1e1900 */
[----:B------:R-:W-:Y:S05]  /*0fc0*/  BRA `(.L_x_12) ;  /* 0x0000000000087947 */ /* 0x000fea0003800000 */
.L_x_13:
[----:B------:R-:W-:Y:S02]  /*0fd0*/  ULDC UR4, c[0x0][0x580] ;  /* 0x0001600000047ab9 */ /* 0x000fe40000000800 */
[----:B------:R-:W-:-:S07]  /*0fe0*/  IMAD.U32 R89, RZ, RZ, UR4 ;  /* 0x00000004ff597e24 */ /* 0x000fce000f8e00ff */
.L_x_12:
[----:B------:R-:W-:Y:S02]  /*0ff0*/  ULDC.64 UR4, c[0x0][0x5a0] ;  /* 0x0001680000047ab9 */ /* 0x000fe40000000a00 */
[----:B------:R-:W-:-:S04]  /*1000*/  ISETP.NE.U32.AND P0, PT, RZ, UR4, PT ;  /* 0x00000004ff007c0c */ /* 0x000fc8000bf05070 */
[----:B------:R-:W-:-:S13]  /*1010*/  ISETP.NE.AND.EX P0, PT, RZ, UR5, PT, P0 ;  /* 0x00000005ff007c0c */ /* 0x000fda000bf05300 */
[----:B------:R-:W-:Y:S05]  /*1020*/  @!P0 BRA `(.L_x_14) ;  /* 0x00000000001c8947 */ /* 0x000fea0003800000 */
[----:B01----:R-:W0:Y:S02]  /*1030*/  LDC.64 R4, c[0x0][0x5a0] ;  /* 0x00016800ff047b82 */ /* 0x003e240000000a00 */
[----:B0-----:R-:W2:Y:S02]  /*1040*/  LDG.E.64 R4, desc[UR36][R4.64] ;  /* 0x0000002404047981 */ /* 0x001ea4000c1e1b00 */
[----:B--2---:R-:W-:-:S04]  /*1050*/  ISETP.NE.U32.AND P0, PT, R4, RZ, PT ;  /* 0x000000ff0400720c */ /* 0x004fc80003f05070 */
[----:B------:R-:W-:-:S13]  /*1060*/  ISETP.NE.AND.EX P0, PT, R5, RZ, PT, P0 ;  /* 0x000000ff0500720c */ /* 0x000fda0003f05300 */
[----:B------:R-:W-:Y:S05]  /*1070*/  @!P0 BRA `(.L_x_14) ;  /* 0x0000000000088947 */ /* 0x000fea0003800000 */
[----:B------:R0:W5:Y:S01]  /*1080*/  LD.E R90, desc[UR36][R4.64] ;  /* 0x00000024045a7980 */ /* 0x000162000c101900 */
[----:B------:R-:W-:Y:S05]  /*1090*/  BRA `(.L_x_15) ;  /* 0x0000000000247947 */ /* 0x000fea0003800000 */
.L_x_14:
[----:B------:R-:W-:Y:S02]  /*10a0*/  ULDC.64 UR4, c[0x0][0x590] ;  /* 0x0001640000047ab9 */ /* 0x000fe40000000a00 */
[----:B------:R-:W-:-:S04]  /*10b0*/  ISETP.NE.U32.AND P0, PT, RZ, UR4, PT ;  /* 0x00000004ff007c0c */ /* 0x000fc8000bf05070 */
[----:B------:R-:W-:-:S13]  /*10c0*/  ISETP.NE.AND.EX P0, PT, RZ, UR5, PT, P0 ;  /* 0x00000005ff007c0c */ /* 0x000fda000bf05300 */
[----:B------:R-:W-:Y:S05]  /*10d0*/  @!P0 BRA `(.L_x_16) ;  /* 0x00000000000c8947 */ /* 0x000fea0003800000 */
[----:B------:R-:W2:Y:S02]  /*10e0*/  LDC.64 R90, c[0x0][0x590] ;  /* 0x00016400ff5a7b82 */ /* 0x000ea40000000a00 */
[----:B--2---:R2:W5:Y:S01]  /*10f0*/  LDG.E R90, desc[UR36][R90.64] ;  /* 0x000000245a5a7981 */ /* 0x004562000c1e1900 */
[----:B------:R-:W-:Y:S05]  /*1100*/  BRA `(.L_x_15) ;  /* 0x0000000000087947 */ /* 0x000fea0003800000 */
.L_x_16:
[----:B------:R-:W-:Y:S02]  /*1110*/  ULDC UR4, c[0x0][0x584] ;  /* 0x0001610000047ab9 */ /* 0x000fe40000000800 */
[----:B------:R-:W-:-:S07]  /*1120*/  IMAD.U32 R90, RZ, RZ, UR4 ;  /* 0x00000004ff5a7e24 */ /* 0x000fce000f8e00ff */
.L_x_15:
[----:B------:R-:W-:-:S13]  /*1130*/  LOP3.LUT P0, RZ, R0, 0xff, RZ, 0xc0, !PT ;  /* 0x000000ff00ff7812 */ /* 0x000fda000780c0ff */
[----:B------:R-:W-:Y:S05]  /*1140*/  @!P0 EXIT ;  /* 0x000000000000894d */ /* 0x000fea0003800000 */
[----:B------:R-:W-:Y:S01]  /*1150*/  ULDC UR4, c[0x0][0x28c] ;  /* 0x0000a30000047ab9 */ /* 0x000fe20000000800 */
[----:B------:R-:W-:Y:S01]  /*1160*/  UMOV UR38, URZ ;  /* 0x0000003f00267c82 */ /* 0x000fe20008000000 */
[----:B------:R-:W-:Y:S01]  /*1170*/  UIADD3 UR4, UR4, 0x1f, URZ ;  /* 0x0000001f04047890 */ /* 0x000fe2000fffe03f */
[----:B------:R-:W-:-:S03]  /*1180*/  UMOV UR39, URZ ;  /* 0x0000003f00277c82 */ /* 0x000fc60008000000 */
[----:B------:R-:W-:-:S04]  /*1190*/  USHF.R.S32.HI UR5, URZ, 0x1f, UR4 ;  /* 0x0000001f3f057899 */ /* 0x000fc80008011404 */
[----:B------:R-:W-:-:S04]  /*11a0*/  ULEA.HI UR5, UR5, UR4, URZ, 0x5 ;  /* 0x0000000405057291 */ /* 0x000fc8000f8f283f */
[----:B------:R-:W-:-:S12]  /*11b0*/  USHF.R.S32.HI UR40, URZ, 0x5, UR5 ;  /* 0x000000053f287899 */ /* 0x000fd80008011405 */
.L_x_168:
[----:B------:R-:W-:Y:S01]  /*11c0*/  LOP3.LUT R0, R18, 0x80, RZ, 0xc0, !PT ;  /* 0x0000008012007812 */ /* 0x000fe200078ec0ff */
[----:B------:R-:W3:Y:S01]  /*11d0*/  S2UR UR7, SR_CgaCtaId ;  /* 0x00000000000779c3 */ /* 0x000ee20000008800 */
[----:B------:R-:W-:Y:S02]  /*11e0*/  UMOV UR6, 0x400 ;  /* 0x0000040000067882 */ /* 0x000fe40000000000 */
[----:B------:R-:W-:-:S06]  /*11f0*/  SHF.R.U32.HI R0, RZ, 0x7, R0 ;  /* 0x00000007ff007819 */ /* 0x000fcc0000011600 */
[----:B----4-:R-:W4:Y:S01]  /*1200*/  SHFL.IDX PT, R0, R0, RZ, 0x1f ;  /* 0x00001fff00007589 */ /* 0x010f2200000e0000 */
[----:B---3--:R-:W-:Y:S01]  /*1210*/  ULEA UR6, UR7, UR6, 0x18 ;  /* 0x0000000607067291 */ /* 0x008fe2000f8ec03f */
[----:B----4-:R-:W-:-:S13]  /*1220*/  R2UR UR4, R0 ;  /* 0x00000000000472ca */ /* 0x010fda00000e0000 */
[----:B------:R-:W-:-:S04]  /*1230*/  ULEA.HI UR5, UR4, UR4, URZ, 0x1 ;  /* 0x0000000404057291 */ /* 0x000fc8000f8f083f */
[----:B------:R-:W-:-:S04]  /*1240*/  ULOP3.LUT UR5, UR5, 0x1ffffe, URZ, 0xc0, !UPT ;  /* 0x001ffffe05057892 */ /* 0x000fc8000f8ec03f */
[----:B------:R-:W-:-:S03]  /*1250*/  UIADD3 UR5, UR4, -UR5, URZ ;  /* 0x8000000504057290 */ /* 0x000fc6000fffe03f */
[----:B------:R-:W-:Y:S01]  /*1260*/  ULDC UR4, c[0x0][0x28c] ;  /* 0x0000a30000047ab9 */ /* 0x000fe20000000800 */
[----:B------:R-:W-:Y:S01]  /*1270*/  ULEA UR5, UR5, UR6, 0xb ;  /* 0x0000000605057291 */ /* 0x000fe2000f8e583f */
[----:B------:R-:W-:-:S03]  /*1280*/  ISETP.LT.AND P0, PT, RZ, UR4, PT ;  /* 0x00000004ff007c0c */ /* 0x000fc6000bf01270 */
[----:B------:R-:W-:-:S04]  /*1290*/  UIADD3 UR5, UR5, 0x100, URZ ;  /* 0x0000010005057890 */ /* 0x000fc8000fffe03f */
[----:B------:R-:W-:-:S04]  /*12a0*/  USHF.R.U32.HI UR5, URZ, 0x4, UR5 ;  /* 0x000000043f057899 */ /* 0x000fc80008011605 */
[----:B------:R-:W-:-:S04]  /*12b0*/  ULOP3.LUT UR5, UR5, 0x3fff, URZ, 0xc0, !UPT ;  /* 0x00003fff05057892 */ /* 0x000fc8000f8ec03f */
[----:B------:R-:W-:Y:S01]  /*12c0*/  ULOP3.LUT UR41, UR5, 0x10000, URZ, 0xfc, !UPT ;  /* 0x0001000005297892 */ /* 0x000fe2000f8efc3f */
[----:B01----:R-:W-:Y:S11]  /*12d0*/  @P0 BRA `(.L_x_17) ;  /* 0x0000000000400947 */ /* 0x003ff60003800000 */
[----:B------:R-:W-:Y:S01]  /*12e0*/  MOV R0, 0x0 ;  /* 0x0000000000007802 */ /* 0x000fe20000000f00 */
[----:B------:R-:W-:Y:S01]  /*12f0*/  ULDC.64 UR4, c[0x4][0x68] ;  /* 0x01001a0000047ab9 */ /* 0x000fe20000000a00 */
[----:B------:R-:W-:Y:S01]  /*1300*/  ULDC.64 UR6, c[0x4][0x8] ;  /* 0x0100020000067ab9 */ /* 0x000fe20000000a00 */
[----:B01----:R-:W-:Y:S01]  /*1310*/  IMAD.U32 R4, RZ, RZ, UR4 ;  /* 0x00000004ff047e24 */ /* 0x003fe2000f8e00ff */
[----:B------:R0:W1:Y:S01]  /*1320*/  LDC.64 R14, c[0x4][R0] ;  /* 0x01000000000e7b82 */ /* 0x0000620000000a00 */
[----:B------:R-:W-:Y:S01]  /*1330*/  IMAD.U32 R5, RZ, RZ, UR5 ;  /* 0x00000005ff057e24 */ /* 0x000fe2000f8e00ff */
[----:B------:R-:W-:Y:S01]  /*1340*/  ULDC.64 UR4, c[0x4][0x70] ;  /* 0x01001c0000047ab9 */ /* 0x000fe20000000a00 */
[----:B------:R-:W-:Y:S02]  /*1350*/  IMAD.U32 R10, RZ, RZ, UR6 ;  /* 0x00000006ff0a7e24 */ /* 0x000fe4000f8e00ff */
[----:B------:R-:W-:Y:S02]  /*1360*/  IMAD.U32 R6, RZ, RZ, UR4 ;  /* 0x00000004ff067e24 */ /* 0x000fe4000f8e00ff */
[----:B------:R-:W-:-:S02]  /*1370*/  IMAD.U32 R7, RZ, RZ, UR5 ;  /* 0x00000005ff077e24 */ /* 0x000fc4000f8e00ff */
[----:B------:R-:W-:Y:S02]  /*1380*/  IMAD.U32 R11, RZ, RZ, UR7 ;  /* 0x00000007ff0b7e24 */ /* 0x000fe4000f8e00ff */
[----:B------:R-:W-:Y:S02]  /*1390*/  IMAD.MOV.U32 R8, RZ, RZ, 0x1e1 ;  /* 0x000001e1ff087424 */ /* 0x000fe400078e00ff */
[----:B------:R-:W-:Y:S02]  /*13a0*/  IMAD.MOV.U32 R12, RZ, RZ, 0x1 ;  /* 0x00000001ff0c7424 */ /* 0x000fe400078e00ff */
[----:B0-----:R-:W-:-:S07]  /*13b0*/  IMAD.MOV.U32 R13, RZ, RZ, RZ ;  /* 0x000000ffff0d7224 */ /* 0x001fce00078e00ff */
[----:B------:R-:W-:-:S07]  /*13c0*/  LEPC R20, `(.L_x_17) ;  /* 0x000000001014794e */ /* 0x000fce0000000000 */
[----:B-12--5:R-:W-:Y:S05]  /*13d0*/  CALL.ABS.NOINC R14 ;  /* 0x000000000e007343 */ /* 0x026fea0003c00000 */
.L_x_17:
[----:B------:R-:W-:-:S04]  /*13e0*/  LOP3.LUT R0, R19, 0x1, RZ, 0xfc, !PT ;  /* 0x0000000113007812 */ /* 0x000fc800078efcff */
[----:B------:R-:W-:-:S13]  /*13f0*/  ISETP.NE.AND P0, PT, R0, 0x3, PT ;  /* 0x000000030000780c */ /* 0x000fda0003f05270 */
[----:B------:R-:W-:Y:S05]  /*1400*/  @!P0 BRA `(.L_x_18) ;  /* 0x0000000000048947 */ /* 0x000fea0003800000 */
[----:B------:R-:W-:Y:S01]  /*1410*/  BPT.TRAP 0x1 ;  /* 0x000000040000795c */ /* 0x000fe20000300000 */
.L_x_18:
[----:B------:R-:W3:Y:S01]  /*1420*/  S2UR UR5, SR_CgaCtaId ;  /* 0x00000000000579c3 */ /* 0x000ee20000008800 */
[----:B------:R-:W-:Y:S01]  /*1430*/  UMOV UR4, 0x400 ;  /* 0x0000040000047882 */ /* 0x000fe20000000000 */
[----:B------:R-:W-:Y:S02]  /*1440*/  IMAD.U32 R0, RZ, RZ, UR38 ;  /* 0x00000026ff007e24 */ /* 0x000fe4000f8e00ff */
[----:B------:R-:W-:-:S03]  /*1450*/  IMAD.U32 R3, RZ, RZ, UR39 ;  /* 0x00000027ff037e24 */ /* 0x000fc6000f8e00ff */
[----:B------:R-:W-:Y:S01]  /*1460*/  SHF.L.U32 R0, R0, 0x1f, RZ ;  /* 0x0000001f00007819 */ /* 0x000fe200000006ff */
[----:B---3--:R-:W-:-:S06]  /*1470*/  ULEA UR4, UR5, UR4, 0x18 ;  /* 0x0000000405047291 */ /* 0x008fcc000f8ec03f */
[----:B------:R-:W-:-:S04]  /*1480*/  IMAD.U32 R6, RZ, RZ, UR4 ;  /* 0x00000004ff067e24 */ /* 0x000fc8000f8e00ff */
[----:B------:R-:W-:-:S04]  /*1490*/  IMAD R3, R3, 0x8, R6 ;  /* 0x0000000803037824 */ /* 0x000fc800078e0206 */
[----:B------:R3:W4:Y:S01]  /*14a0*/  SYNCS.PHASECHK.TRANS64.TRYWAIT P1, [R3+URZ], R0 ;  /* 0x00000000030075a7 */ /* 0x000722000802017f */
[----:B------:R-:W-:Y:S05]  /*14b0*/  @!P0 BRA `(.L_x_19) ;  /* 0x0000000000048947 */ /* 0x000fea0003800000 */
[----:B------:R-:W-:Y:S01]  /*14c0*/  BPT.TRAP 0x1 ;  /* 0x000000040000795c */ /* 0x000fe20000300000 */
.L_x_19:
[----:B----4-:R-:W-:Y:S05]  /*14d0*/  @P1 BRA `(.L_x_20) ;  /* 0x0000000000081947 */ /* 0x010fea0003800000 */
[----:B------:R-:W4:Y:S02]  /*14e0*/  SYNCS.PHASECHK.TRANS64.TRYWAIT P1, [R3+URZ], R0 ;  /* 0x00000000030075a7 */ /* 0x000f24000802017f */
[----:B----4-:R-:W-:Y:S05]  /*14f0*/  @!P1 BRA `(.L_x_21) ;  /* 0x0000005800389947 */ /* 0x010fea0003800000 */
.L_x_20:
[----:B------:R-:W-:-:S04]  /*1500*/  UISETP.LT.AND UP0, UPT, UR40, 0x1, UPT ;  /* 0x000000012800788c */ /* 0x000fc8000bf01270 */
[----:B------:R-:W-:-:S06]  /*1510*/  USEL UR4, UR40, 0x1, UP0 ;  /* 0x0000000128047887 */ /* 0x000fcc0008000000 */
[----:B---34-:R-:W-:Y:S01]  /*1520*/  IMAD.U32 R0, RZ, RZ, UR4 ;  /* 0x00000004ff007e24 */ /* 0x018fe2000f8e00ff */
[----:B------:R-:W-:Y:S05]  /*1530*/  WARPSYNC.ALL ;  /* 0x0000000000007948 */ /* 0x000fea0003800000 */
[----:B------:R-:W-:-:S04]  /*1540*/  IADD3 R0, -R0, UR40, RZ ;  /* 0x0000002800007c10 */ /* 0x000fc8000fffe1ff */
[----:B------:R-:W-:Y:S02]  /*1550*/  ISETP.GE.AND P1, PT, R0, 0x1, PT ;  /* 0x000000010000780c */ /* 0x000fe40003f26270 */
[----:B------:R-:W-:Y:S01]  /*1560*/  R2UR UR4, R6 ;  /* 0x00000000060472ca */ /* 0x000fe200000e0000 */
[----:B------:R-:W-:Y:S01]  /*1570*/  WARPGROUP.ARRIVE ;  /* 0x00000000000079c5 */ /* 0x000fe20000000000 */
[----:B------:R-:W-:Y:S01]  /*1580*/  UMOV UR5, 0xc0000010 ;  /* 0xc000001000057882 */ /* 0x000fe20000000000 */
[----:B------:R-:W-:-:S10]  /*1590*/  UMOV UR7, 0xc0000010 ;  /* 0xc000001000077882 */ /* 0x000fd40000000000 */
[----:B------:R-:W-:-:S04]  /*15a0*/  UIADD3 UR4, UR4, 0x6100, URZ ;  /* 0x0000610004047890 */ /* 0x000fc8000fffe03f */
[----:B------:R-:W-:-:S04]  /*15b0*/  USHF.R.U32.HI UR4, URZ, 0x4, UR4 ;  /* 0x000000043f047899 */ /* 0x000fc80008011604 */
[----:B------:R-:W-:-:S04]  /*15c0*/  ULOP3.LUT UR4, UR4, 0x3fff, URZ, 0xc0, !UPT ;  /* 0x00003fff04047892 */ /* 0x000fc8000f8ec03f */
[----:B------:R-:W-:Y:S02]  /*15d0*/  ULOP3.LUT UR10, UR4, 0x10000, URZ, 0xfc, !UPT ;  /* 0x00010000040a7892 */ /* 0x000fe4000f8efc3f */
[----:B------:R-:W-:Y:S02]  /*15e0*/  ULEA UR4, UR39, UR41, 0x9 ;  /* 0x0000002927047291 */ /* 0x000fe4000f8e483f */
[----:B------:R-:W-:Y:S02]  /*15f0*/  ULEA UR6, UR39, UR10, 0x7 ;  /* 0x0000000a27067291 */ /* 0x000fe4000f8e383f */
[----:B------:R-:W-:-:S07]  /*1600*/  UIADD3 UR8, UR4, 0x100, URZ ;  /* 0x0000010004087890 */ /* 0x000fce000fffe03f */
[----:B------:R-:W-:Y:S01]  /*1610*/  IGMMA.64x64x32.S8.S8 R56, gdesc[UR4], RZ, !UPT, gsb0 ;  /* 0x01e00000043879f1 */ /* 0x000fe2000c0410ff */
[----:B------:R-:W-:Y:S01]  /*1620*/  UMOV UR4, UR8 ;  /* 0x0000000800047c82 */ /* 0x000fe20008000000 */
[----:B------:R-:W-:Y:S01]  /*1630*/  UMOV UR5, 0xc0000010 ;  /* 0xc000001000057882 */ /* 0x000fe20000000000 */
[----:B------:R-:W-:Y:S02]  /*1640*/  WARPGROUP.DEPBAR.LE gsb0, 0x0 ;  /* 0x00008000000079c5 */ /* 0x000fe40000010000 */
[----:B------:R-:W-:-:S06]  /*1650*/  WARPGROUP.ARRIVE ;  /* 0x00000000000079c5 */ /* 0x000fcc0000000000 */
[----:B------:R-:W-:Y:S03]  /*1660*/  IGMMA.64x64x32.S8.S8 R24, gdesc[UR4], RZ, !UPT, gsb0 ;  /* 0x01e00000041879f1 */ /* 0x000fe6000c0410ff */
[----:B------:R-:W-:Y:S02]  /*1670*/  WARPGROUP.DEPBAR.LE gsb0, 0x0 ;  /* 0x00008000000079c5 */ /* 0x000fe40000010000 */
[----:B------:R-:W-:Y:S05]  /*1680*/  @!P1 BRA `(.L_x_22) ;  /* 0x0000000000e09947 */ /* 0x000fea0003800000 */
[----:B------:R-:W-:Y:S02]  /*1690*/  UIADD3 UR4, UR39, 0x1, URZ ;  /* 0x0000000127047890 */ /* 0x000fe4000fffe03f */
[----:B------:R-:W-:Y:S02]  /*16a0*/  IMAD.U32 R3, RZ, RZ, UR39 ;  /* 0x00000027ff037e24 */ /* 0x000fe4000f8e00ff */
[----:B------:R-:W-:-:S04]  /*16b0*/  UISETP.NE.AND UP0, UPT, UR4, 0x3, UPT ;  /* 0x000000030400788c */ /* 0x000fc8000bf05270 */
[----:B------:R-:W-:Y:S02]  /*16c0*/  USEL UR5, URZ, 0x1, UP0 ;  /* 0x000000013f057887 */ /* 0x000fe40008000000 */
[----:B------:R-:W-:Y:S02]  /*16d0*/  USEL UR8, UR4, URZ, UP0 ;  /* 0x0000003f04087287 */ /* 0x000fe40008000000 */
[----:B------:R-:W-:-:S06]  /*16e0*/  ULOP3.LUT UR5, UR38, UR5, URZ, 0x3c, !UPT ;  /* 0x0000000526057292 */ /* 0x000fcc000f8e3c3f */
[----:B------:R-:W-:-:S07]  /*16f0*/  IMAD.U32 R7, RZ, RZ, UR5 ;  /* 0x00000005ff077e24 */ /* 0x000fce000f8e00ff */
.L_x_29:
[----:B------:R-:W-:Y:S05]  /*1700*/  @!P0 BRA `(.L_x_23) ;  /* 0x0000000000048947 */ /* 0x000fea0003800000 */
[----:B------:R-:W-:Y:S01]  /*1710*/  BPT.TRAP 0x1 ;  /* 0x000000040000795c */ /* 0x000fe20000300000 */
.L_x_23:
[----:B------:R-:W3:Y:S01]  /*1720*/  S2UR UR5, SR_CgaCtaId ;  /* 0x00000000000579c3 */ /* 0x000ee20000008800 */
[----:B------:R-:W-:Y:S01]  /*1730*/  UMOV UR4, 0x400 ;  /* 0x0000040000047882 */ /* 0x000fe20000000000 */
[----:B01----:R-:W-:Y:S01]  /*1740*/  IMAD.U32 R5, RZ, RZ, UR8 ;  /* 0x00000008ff057e24 */ /* 0x003fe2000f8e00ff */
[----:B------:R-:W-:Y:S01]  /*1750*/  SHF.L.U32 R4, R7, 0x1f, RZ ;  /* 0x0000001f07047819 */ /* 0x000fe200000006ff */
[----:B---3--:R-:W-:-:S06]  /*1760*/  ULEA UR4, UR5, UR4, 0x18 ;  /* 0x0000000405047291 */ /* 0x008fcc000f8ec03f */
[----:B------:R-:W-:-:S04]  /*1770*/  IMAD.U32 R6, RZ, RZ, UR4 ;  /* 0x00000004ff067e24 */ /* 0x000fc8000f8e00ff */
[----:B------:R-:W-:-:S04]  /*1780*/  IMAD R5, R5, 0x8, R6 ;  /* 0x0000000805057824 */ /* 0x000fc800078e0206 */
[----:B------:R0:W1:Y:S01]  /*1790*/  SYNCS.PHASECHK.TRANS64.TRYWAIT P1, [R5+URZ], R4 ;  /* 0x00000004050075a7 */ /* 0x000062000802017f */
[----:B------:R-:W-:Y:S05]  /*17a0*/  @!P0 BRA `(.L_x_24) ;  /* 0x0000000000048947 */ /* 0x000fea0003800000 */
[----:B------:R-:W-:Y:S01]  /*17b0*/  BPT.TRAP 0x1 ;  /* 0x000000040000795c */ /* 0x000fe20000300000 */
.L_x_24:
[----:B-1----:R-:W-:Y:S05]  /*17c0*/  @P1 BRA `(.L_x_25) ;  /* 0x0000000000081947 */ /* 0x002fea0003800000 */
[----:B------:R-:W1:Y:S02]  /*17d0*/  SYNCS.PHASECHK.TRANS64.TRYWAIT P1, [R5+URZ], R4 ;  /* 0x00000004050075a7 */ /* 0x000e64000802017f */
[----:B-1----:R-:W-:Y:S05]  /*17e0*/  @!P1 BRA `(.L_x_26) ;  /* 0x0000005400909947 */ /* 0x002fea0003800000 */
.L_x_25:
[----:B------:R-:W-:Y:S01]  /*17f0*/  ULEA UR6, UR8, UR10, 0x7 ;  /* 0x0000000a08067291 */ /* 0x000fe2000f8e383f */
[----:B------:R-:W-:Y:S01]  /*1800*/  WARPGROUP.ARRIVE ;  /* 0x00000000000079c5 */ /* 0x000fe20000000000 */
[----:B------:R-:W-:Y:S01]  /*1810*/  ULEA UR4, UR8, UR41, 0x9 ;  /* 0x0000002908047291 */ /* 0x000fe2000f8e483f */
[----:B------:R-:W-:Y:S01]  /*1820*/  UMOV UR7, 0xc0000010 ;  /* 0xc000001000077882 */ /* 0x000fe20000000000 */
[----:B------:R-:W-:Y:S02]  /*1830*/  UMOV UR5, 0xc0000010 ;  /* 0xc000001000057882 */ /* 0x000fe40000000000 */
[----:B------:R-:W-:-:S05]  /*1840*/  UIADD3 UR9, UR4, 0x100, URZ ;  /* 0x0000010004097890 */ /* 0x000fca000fffe03f */
[----:B------:R-:W-:Y:S01]  /*1850*/  IGMMA.64x64x32.S8.S8 R56, gdesc[UR4], R56, gsb0 ;  /* 0x01e00000043879f1 */ /* 0x000fe20008041038 */
[----:B------:R-:W-:Y:S01]  /*1860*/  UMOV UR5, 0xc0000010 ;  /* 0xc000001000057882 */ /* 0x000fe20000000000 */
[----:B------:R-:W-:Y:S01]  /*1870*/  UMOV UR4, UR9 ;  /* 0x0000000900047c82 */ /* 0x000fe20008000000 */
[----:B------:R-:W-:Y:S02]  /*1880*/  WARPGROUP.DEPBAR.LE gsb0, 0x0 ;  /* 0x00008000000079c5 */ /* 0x000fe40000010000 */
[----:B------:R-:W-:-:S06]  /*1890*/  WARPGROUP.ARRIVE ;  /* 0x00000000000079c5 */ /* 0x000fcc0000000000 */
[----:B------:R-:W-:Y:S03]  /*18a0*/  IGMMA.64x64x32.S8.S8 R24, gdesc[UR4], R24, gsb0 ;  /* 0x01e00000041879f1 */ /* 0x000fe60008041018 */
[----:B------:R-:W-:Y:S02]  /*18b0*/  WARPGROUP.DEPBAR.LE gsb0, 0x0 ;  /* 0x00008000000079c5 */ /* 0x000fe40000010000 */
[----:B------:R-:W-:Y:S05]  /*18c0*/  @!P0 BRA `(.L_x_27) ;  /* 0x0000000000048947 */ /* 0x000fea0003800000 */
[----:B------:R-:W-:Y:S01]  /*18d0*/  BPT.TRAP 0x1 ;  /* 0x000000040000795c */ /* 0x000fe20000300000 */
.L_x_27:
[----:B------:R-:W-:-:S13]  /*18e0*/  ISETP.NE.AND P1, PT, R23, RZ, PT ;  /* 0x000000ff1700720c */ /* 0x000fda0003f25270 */
[----:B01----:R-:W-:-:S04]  /*18f0*/  @P1 IMAD R4, R3, 0x8, R6 ;  /* 0x0000000803041824 */ /* 0x003fc800078e0206 */
[----:B------:R-:W-:-:S05]  /*1900*/  @P1 VIADD R5, R4, 0x18 ;  /* 0x0000001804051836 */ /* 0x000fca0000000000 */
[----:B------:R-:W-:-:S04]  /*1910*/  @P1 PRMT R5, R22, 0x654, R5 ;  /* 0x0000065416051816 */ /* 0x000fc80000000005 */
[----:B------:R0:W-:Y:S01]  /*1920*/  @P1 SYNCS.ARRIVE.TRANS64.RED.A1T0 RZ, [R5+URZ], RZ ;  /* 0x000000ff05ff19a7 */ /* 0x0001e2000810043f */
[----:B------:R-:W-:-:S13]  /*1930*/  ISETP.GT.U32.AND P1, PT, R19, 0x1, PT ;  /* 0x000000011300780c */ /* 0x000fda0003f24070 */
[----:B0-----:R-:W-:Y:S05]  /*1940*/  @P1 BRA `(.L_x_28) ;  /* 0x0000000000041947 */ /* 0x001fea0003800000 */
[----:B------:R-:W-:Y:S01]  /*1950*/  BPT.TRAP 0x1 ;  /* 0x000000040000795c */ /* 0x000fe20000300000 */
.L_x_28:
[----:B------:R-:W-:Y:S01]  /*1960*/  UIADD3 UR8, UR8, 0x1, URZ ;  /* 0x0000000108087890 */ /* 0x000fe2000fffe03f */
[C---:B------:R-:W-:Y:S01]  /*1970*/  ISETP.GT.AND P2, PT, R0.reuse, 0x1, PT ;  /* 0x000000010000780c */ /* 0x040fe20003f44270 */
[----:B------:R-:W-:Y:S02]  /*1980*/  VIADD R3, R3, 0x1 ;  /* 0x0000000103037836 */ /* 0x000fe40000000000 */
[----:B------:R-:W-:Y:S01]  /*1990*/  UISETP.NE.AND UP0, UPT, UR8, 0x3, UPT ;  /* 0x000000030800788c */ /* 0x000fe2000bf05270 */
[----:B------:R-:W-:Y:S02]  /*19a0*/  VIADD R0, R0, 0xffffffff ;  /* 0xffffffff00007836 */ /* 0x000fe40000000000 */
[C---:B------:R-:W-:Y:S01]  /*19b0*/  ISETP.NE.AND P1, PT, R3.reuse, 0x3, PT ;  /* 0x000000030300780c */ /* 0x040fe20003f25270 */
[----:B------:R-:W-:Y:S02]  /*19c0*/  USEL UR4, URZ, 0x1, UP0 ;  /* 0x000000013f047887 */ /* 0x000fe40008000000 */
[----:B------:R-:W-:Y:S01]  /*19d0*/  USEL UR8, UR8, URZ, UP0 ;  /* 0x0000003f08087287 */ /* 0x000fe20008000000 */
[----:B------:R-:W-:-:S03]  /*19e0*/  SEL R3, R3, RZ, P1 ;  /* 0x000000ff03037207 */ /* 0x000fc60000800000 */
[----:B------:R-:W-:Y:S01]  /*19f0*/  LOP3.LUT R7, R7, UR4, RZ, 0x3c, !PT ;  /* 0x0000000407077c12 */ /* 0x000fe2000f8e3cff */
[----:B------:R-:W-:Y:S07]  /*1a00*/  @P2 BRA `(.L_x_29) ;  /* 0xfffffffc003c2947 */ /* 0x000fee000383ffff */
.L_x_22:
[----:B------:R-:W3:Y:S02]  /*1a10*/  LDC R0, c[0x0][0x28c] ;  /* 0x0000a300ff007b82 */ /* 0x000ee40000000800 */
[----:B---3--:R-:W-:-:S13]  /*1a20*/  ISETP.GE.AND P1, PT, R0, 0x1, PT ;  /* 0x000000010000780c */ /* 0x008fda0003f26270 */
[----:B------:R-:W-:Y:S05]  /*1a30*/  @!P1 BRA `(.L_x_30) ;  /* 0x0000000000509947 */ /* 0x000fea0003800000 */
[----:B------:R-:W-:Y:S05]  /*1a40*/  @!P0 BRA `(.L_x_31) ;  /* 0x0000000000048947 */ /* 0x000fea0003800000 */
[----:B------:R-:W-:Y:S01]  /*1a50*/  BPT.TRAP 0x1 ;  /* 0x000000040000795c */ /* 0x000fe20000300000 */
.L_x_31:
[----:B------:R-:W-:Y:S01]  /*1a60*/  ISETP.NE.AND P0, PT, R23, RZ, PT ;  /* 0x000000ff1700720c */ /* 0x000fe20003f05270 */
[----:B------:R-:W-:Y:S01]  /*1a70*/  BSSY B0, `(.L_x_32) ;  /* 0x000000e000007945 */ /* 0x000fe20003800000 */
[----:B------:R-:W-:-:S11]  /*1a80*/  ISETP.GT.U32.AND P1, PT, R19, 0x1, PT ;  /* 0x000000011300780c */ /* 0x000fd60003f24070 */
[----:B------:R-:W-:Y:S05]  /*1a90*/  @!P0 BRA `(.L_x_33) ;  /* 0x00000000002c8947 */ /* 0x000fea0003800000 */
[----:B------:R-:W-:-:S04]  /*1aa0*/  UISETP.LT.AND UP0, UPT, UR40, 0x1, UPT ;  /* 0x000000012800788c */ /* 0x000fc8000bf01270 */
[----:B------:R-:W-:-:S04]  /*1ab0*/  USEL UR6, UR40, 0x1, UP0 ;  /* 0x0000000128067887 */ /* 0x000fc80008000000 */
[----:B------:R-:W-:-:S04]  /*1ac0*/  UIADD3 UR6, UR39, UR40, -UR6 ;  /* 0x0000002827067290 */ /* 0x000fc8000fffe806 */
[----:B------:R-:W-:-:S04]  /*1ad0*/  UIMAD.WIDE.U32 UR4, UR6, -0x55555555, URZ ;  /* 0xaaaaaaab060478a5 */ /* 0x000fc8000f8e003f */
[----:B------:R-:W-:-:S04]  /*1ae0*/  USHF.R.U32.HI UR4, URZ, 0x1, UR5 ;  /* 0x000000013f047899 */ /* 0x000fc80008011605 */
[----:B------:R-:W-:-:S06]  /*1af0*/  UIMAD UR6, UR4, -0x3, UR6 ;  /* 0xfffffffd040678a4 */ /* 0x000fcc000f8e0206 */
[----:B------:R-:W-:-:S04]  /*1b00*/  IMAD.U32 R3, RZ, RZ, UR6 ;  /* 0x00000006ff037e24 */ /* 0x000fc8000f8e00ff */
[----:B------:R-:W-:-:S04]  /*1b10*/  IMAD R0, R3, 0x8, R6 ;  /* 0x0000000803007824 */ /* 0x000fc800078e0206 */
[----:B------:R-:W-:-:S05]  /*1b20*/  VIADD R3, R0, 0x18 ;  /* 0x0000001800037836 */ /* 0x000fca0000000000 */
[----:B------:R-:W-:-:S04]  /*1b30*/  PRMT R3, R22, 0x654, R3 ;  /* 0x0000065416037816 */ /* 0x000fc80000000003 */
[----:B------:R3:W-:Y:S03]  /*1b40*/  SYNCS.ARRIVE.TRANS64.RED.A1T0 RZ, [R3+URZ], RZ ;  /* 0x000000ff03ff79a7 */ /* 0x0007e6000810043f */
.L_x_33:
[----:B------:R-:W-:Y:S05]  /*1b50*/  BSYNC B0 ;  /* 0x0000000000007941 */ /* 0x000fea0003800000 */
.L_x_32:
[----:B------:R-:W-:Y:S05]  /*1b60*/  @P1 BRA `(.L_x_30) ;  /* 0x0000000000041947 */ /* 0x000fea0003800000 */
[----:B------:R-:W-:Y:S01]  /*1b70*/  BPT.TRAP 0x1 ;  /* 0x000000040000795c */ /* 0x000fe20000300000 */
.L_x_30:
[----:B------:R-:W4:Y:S01]  /*1b80*/  LDC R6, c[0x0][0x288] ;  /* 0x0000a200ff067b82 */ /* 0x000f220000000800 */
[----:B------:R-:W-:Y:S01]  /*1b90*/  IMAD.SHL.U32 R93, R93, 0x40, RZ ;  /* 0x000000405d5d7824 */ /* 0x000fe200078e00ff */
[----:B------:R-:W-:Y:S01]  /*1ba0*/  UIADD3 UR39, UR40, UR39, URZ ;  /* 0x0000002728277290 */ /* 0x000fe2000fffe03f */
[--C-:B------:R-:W-:Y:S01]  /*1bb0*/  SHF.R.U32.HI R0, RZ, 0x2, R18.reuse ;  /* 0x00000002ff007819 */ /* 0x100fe20000011612 */
[----:B------:R-:W-:Y:S01]  /*1bc0*/  IMAD.SHL.U32 R9, R92, 0x100, RZ ;  /* 0x000001005c097824 */ /* 0x000fe200078e00ff */
[C---:B01----:R-:W-:Y:S01]  /*1bd0*/  LOP3.LUT R4, R18.reuse, 0x60, RZ, 0xc0, !PT ;  /* 0x0000006012047812 */ /* 0x043fe200078ec0ff */
[----:B------:R-:W-:Y:S01]  /*1be0*/  UISETP.GT.U32.AND UP0, UPT, UR39, 0x2, UPT ;  /* 0x000000022700788c */ /* 0x000fe2000bf04070 */
[----:B------:R-:W-:Y:S01]  /*1bf0*/  SHF.R.U32.HI R5, RZ, 0x7, R18 ;  /* 0x00000007ff057819 */ /* 0x000fe20000011612 */
[----:B------:R-:W-:Y:S01]  /*1c00*/  IMAD.SHL.U32 R14, R18, 0x2, RZ ;  /* 0x00000002120e7824 */ /* 0x000fe200078e00ff */
[----:B---3--:R-:W-:Y:S01]  /*1c10*/  LOP3.LUT R3, R0, 0x7, RZ, 0xc0, !PT ;  /* 0x0000000700037812 */ /* 0x008fe200078ec0ff */
[----:B------:R-:W-:Y:S01]  /*1c20*/  ULDC UR7, c[0x0][0x284] ;  /* 0x0000a10000077ab9 */ /* 0x000fe20000000800 */
[----:B------:R-:W-:Y:S01]  /*1c30*/  SHF.R.U32.HI R8, RZ, 0x1, R4 ;  /* 0x00000001ff087819 */ /* 0x000fe20000011604 */
[----:B------:R-:W-:Y:S01]  /*1c40*/  UISETP.LT.U32.AND UP0, UPT, UR40, 0x3, UP0 ;  /* 0x000000032800788c */ /* 0x000fe20008701070 */
[----:B------:R-:W-:Y:S01]  /*1c50*/  LOP3.LUT R0, R5, 0x1, RZ, 0xc0, !PT ;  /* 0x0000000105007812 */ /* 0x000fe200078ec0ff */
[----:B------:R-:W-:Y:S01]  /*1c60*/  UISETP.GE.U32.AND UP1, UPT, UR40, 0x3, UPT ;  /* 0x000000032800788c */ /* 0x000fe2000bf26070 */
[----:B------:R-:W-:Y:S01]  /*1c70*/  IADD3 R5, RZ, -R8, -R3 ;  /* 0x80000008ff057210 */ /* 0x000fe20007ffe803 */
[----:B------:R-:W-:Y:S01]  /*1c80*/  ULDC.64 UR8, c[0x0][0x5d0] ;  /* 0x0001740000087ab9 */ /* 0x000fe20000000a00 */
[----:B------:R-:W-:Y:S01]  /*1c90*/  SHF.R.S32.HI R96, RZ, 0x1f, R88 ;  /* 0x0000001fff607819 */ /* 0x000fe20000011458 */
[----:B------:R-:W-:Y:S01]  /*1ca0*/  IMAD.SHL.U32 R10, R0, 0x40, RZ ;  /* 0x00000040000a7824 */ /* 0x000fe200078e00ff */
[----:B------:R-:W-:Y:S01]  /*1cb0*/  LOP3.LUT R4, R18, 0x3, RZ, 0xc0, !PT ;  /* 0x0000000312047812 */ /* 0x000fe200078ec0ff */
[----:B------:R-:W-:Y:S01]  /*1cc0*/  UIMAD.WIDE.U32 UR4, UR39, -0x55555555, URZ ;  /* 0xaaaaaaab270478a5 */ /* 0x000fe2000f8e003f */
[C---:B------:R-:W-:Y:S01]  /*1cd0*/  LOP3.LUT R14, R93.reuse, 0x6, R14, 0xf8, !PT ;  /* 0x000000065d0e7812 */ /* 0x040fe200078ef80e */
[----:B------:R-:W-:Y:S01]  /*1ce0*/  USEL UR6, URZ, 0x1, !UP0 ;  /* 0x000000013f067887 */ /* 0x000fe2000c000000 */
[----:B------:R-:W-:Y:S01]  /*1cf0*/  IMAD R102, R0, -0x40, R5 ;  /* 0xffffffc000667824 */ /* 0x000fe200078e0205 */
[----:B----4-:R-:W-:Y:S01]  /*1d00*/  ISETP.GE.AND P0, PT, R93, R6, PT ;  /* 0x000000065d00720c */ /* 0x010fe20003f06270 */
[----:B------:R-:W-:Y:S01]  /*1d10*/  IMAD R7, R96, UR8, RZ ;  /* 0x0000000860077c24 */ /* 0x000fe2000f8e02ff */
[----:B------:R-:W-:Y:S01]  /*1d20*/  SHF.R.S32.HI R15, RZ, 0x1f, R14 ;  /* 0x0000001fff0f7819 */ /* 0x000fe2000001140e */
[----:B------:R-:W-:Y:S01]  /*1d30*/  IMAD R0, R4, -0x2, R6 ;  /* 0xfffffffe04007824 */ /* 0x000fe200078e0206 */
[C---:B------:R-:W-:Y:S01]  /*1d40*/  ISETP.GE.OR P0, PT, R9.reuse, UR7, P0 ;  /* 0x0000000709007c0c */ /* 0x040fe20008706670 */
[----:B------:R-:W-:Y:S01]  /*1d50*/  IMAD.WIDE R4, R92, 0x100, RZ ;  /* 0x000001005c047825 */ /* 0x000fe200078e02ff */
[----:B------:R-:W-:Y:S01]  /*1d60*/  USHF.R.U32.HI UR4, URZ, 0x1, UR5 ;  /* 0x000000013f047899 */ /* 0x000fe20008011605 */
[----:B------:R-:W-:Y:S01]  /*1d70*/  LOP3.LUT R3, R10, 0x40, R3, 0xe2, !PT ;  /* 0x000000400a037812 */ /* 0x000fe200078ee203 */
[----:B------:R-:W-:Y:S01]  /*1d80*/  ULOP3.LUT UR38, UR38, UR6, URZ, 0x3c, !UPT ;  /* 0x0000000626267292 */ /* 0x000fe2000f8e3c3f */
[C---:B------:R-:W-:Y:S01]  /*1d90*/  IMAD R11, R88.reuse, UR9, R7 ;  /* 0x00000009580b7c24 */ /* 0x040fe2000f8e0207 */
[----:B------:R-:W-:Y:S01]  /*1da0*/  UIMAD UR39, UR4, -0x3, UR39 ;  /* 0xfffffffd042778a4 */ /* 0x000fe2000f8e0227 */
[----:B------:R-:W-:Y:S01]  /*1db0*/  IMAD.WIDE.U32 R6, R88, UR8, R14 ;  /* 0x0000000858067c25 */ /* 0x000fe2000f8e000e */
[----:B------:R-:W-:Y:S01]  /*1dc0*/  @UP1 ULOP3.LUT UR38, UR38, 0x1, UR4, 0x78, !UPT ;  /* 0x0000000126261892 */ /* 0x000fe2000f8e7804 */
[----:B------:R-:W-:-:S02]  /*1dd0*/  IADD3 R102, -R9, UR7, R102 ;  /* 0x0000000709667c10 */ /* 0x000fc4000fffe166 */
[----:B------:R-:W-:Y:S01]  /*1de0*/  LOP3.LUT R107, R4, R3, R8, 0xfe, !PT ;  /* 0x00000003046b7212 */ /* 0x000fe200078efe08 */
[----:B------:R-:W-:Y:S02]  /*1df0*/  IMAD.IADD R3, R0, 0x1, -R93 ;  /* 0x0000000100037824 */ /* 0x000fe400078e0a5d */
[----:B------:R-:W-:Y:S02]  /*1e00*/  IMAD.IADD R7, R7, 0x1, R11 ;  /* 0x0000000107077824 */ /* 0x000fe400078e020b */
[----:B------:R-:W-:Y:S01]  /*1e10*/  IMAD.MOV.U32 R0, RZ, RZ, -0x1 ;  /* 0xffffffffff007424 */ /* 0x000fe200078e00ff */
[----:B------:R-:W-:Y:S06]  /*1e20*/  @P0 BRA `(.L_x_34) ;  /* 0x0000003000f40947 */ /* 0x000fec0003800000 */
[----:B------:R-:W0:Y:S01]  /*1e30*/  LDC.64 R20, c[0x0][0x5c8] ;  /* 0x00017200ff147b82 */ /* 0x000e220000000a00 */
[----:B------:R-:W-:Y:S01]  /*1e40*/  ULDC.64 UR4, c[0x0][0x5c0] ;  /* 0x0001700000047ab9 */ /* 0x000fe20000000a00 */
[----:B------:R-:W-:Y:S01]  /*1e50*/  BSSY B0, `(.L_x_34) ;  /* 0x000033a000007945 */ /* 0x000fe20003800000 */
[-C--:B0-----:R-:W-:Y:S01]  /*1e60*/  IMAD R8, R5, R20.reuse, RZ ;  /* 0x0000001405087224 */ /* 0x081fe200078e02ff */
[----:B------:R-:W-:Y:S01]  /*1e70*/  SHF.L.U64.HI R13, R20, 0x7, R21 ;  /* 0x00000007140d7819 */ /* 0x000fe20000010215 */
[----:B------:R-:W-:-:S04]  /*1e80*/  IMAD.WIDE.U32 R6, R107, R20, R6 ;  /* 0x000000146b067225 */ /* 0x000fc800078e0006 */
[----:B------:R-:W-:Y:S01]  /*1e90*/  IMAD R9, R107, R21, R8 ;  /* 0x000000156b097224 */ /* 0x000fe200078e0208 */
[----:B------:R-:W-:Y:S01]  /*1ea0*/  IADD3 R94, P0, R6, UR4, RZ ;  /* 0x00000004065e7c10 */ /* 0x000fe2000ff1e0ff */
[C---:B------:R-:W-:Y:S02]  /*1eb0*/  IMAD.SHL.U32 R11, R20.reuse, 0x80, RZ ;  /* 0x00000080140b7824 */ /* 0x040fe400078e00ff */
[----:B------:R-:W-:Y:S01]  /*1ec0*/  IMAD.IADD R9, R7, 0x1, R9 ;  /* 0x0000000107097824 */ /* 0x000fe200078e0209 */
[-C--:B------:R-:W-:Y:S02]  /*1ed0*/  LEA R6, P1, R20, R94.reuse, 0x3 ;  /* 0x0000005e14067211 */ /* 0x080fe400078218ff */
[----:B------:R-:W-:Y:S02]  /*1ee0*/  IADD3 R8, P2, R11, R94, RZ ;  /* 0x0000005e0b087210 */ /* 0x000fe40007f5e0ff */
[----:B------:R-:W-:Y:S02]  /*1ef0*/  IADD3.X R95, R9, UR5, RZ, P0, !PT ;  /* 0x00000005095f7c10 */ /* 0x000fe400087fe4ff */
[----:B-----5:R-:W-:-:S02]  /*1f00*/  ISETP.NE.AND P0, PT, R90, RZ, PT ;  /* 0x000000ff5a00720c */ /* 0x020fc40003f05270 */
[----:B------:R-:W-:Y:S01]  /*1f10*/  LEA.HI.X R7, R20, R95, R21, 0x3, P1 ;  /* 0x0000005f14077211 */ /* 0x000fe200008f1c15 */
[----:B------:R-:W-:Y:S01]  /*1f20*/  IMAD.X R9, R13, 0x1, R95, P2 ;  /* 0x000000010d097824 */ /* 0x000fe200010e065f */
[----:B------:R-:W-:-:S05]  /*1f30*/  IADD3 R10, P1, R11, R6, RZ ;  /* 0x000000060b0a7210 */ /* 0x000fca0007f3e0ff */
[----:B------:R-:W-:-:S04]  /*1f40*/  IMAD.X R11, R13, 0x1, R7, P1 ;  /* 0x000000010d0b7824 */ /* 0x000fc800008e0607 */
[----:B------:R-:W-:Y:S05]  /*1f50*/  @!P0 BRA `(.L_x_35) ;  /* 0x0000002400948947 */ /* 0x000fea0003800000 */
[----:B------:R-:W0:Y:S01]  /*1f60*/  LDC.64 R92, c[0x0][0x5b0] ;  /* 0x00016c00ff5c7b82 */ /* 0x000e220000000a00 */
[----:B------:R-:W-:Y:S01]  /*1f70*/  ULDC.64 UR4, c[0x0][0x5b8] ;  /* 0x00016e0000047ab9 */ /* 0x000fe20000000a00 */
[----:B------:R-:W-:Y:S01]  /*1f80*/  ISETP.GE.AND P0, PT, R102, 0x1, PT ;  /* 0x000000016600780c */ /* 0x000fe20003f06270 */
[----:B------:R-:W-:Y:S01]  /*1f90*/  IMAD R21, R96, UR4, RZ ;  /* 0x0000000460157c24 */ /* 0x000fe2000f8e02ff */
[----:B------:R-:W-:Y:S01]  /*1fa0*/  BSSY B1, `(.L_x_36) ;  /* 0x0000010000017945 */ /* 0x000fe20003800000 */
[C---:B------:R-:W-:Y:S01]  /*1fb0*/  IMAD.WIDE.U32 R14, R88.reuse, UR4, R14 ;  /* 0x00000004580e7c25 */ /* 0x040fe2000f8e000e */
[----:B------:R-:W-:Y:S02]  /*1fc0*/  ISETP.LT.OR P3, PT, R3, 0x1, !P0 ;  /* 0x000000010300780c */ /* 0x000fe40004761670 */
[----:B------:R-:W1:Y:S01]  /*1fd0*/  LDC.64 R12, c[0x0][0x5a8] ;  /* 0x00016a00ff0c7b82 */ /* 0x000e620000000a00 */
[----:B------:R-:W-:Y:S02]  /*1fe0*/  IMAD R21, R88, UR5, R21 ;  /* 0x0000000558157c24 */ /* 0x000fe4000f8e0215 */
[----:B------:R-:W-:-:S02]  /*1ff0*/  IMAD.MOV.U32 R20, RZ, RZ, R14 ;  /* 0x000000ffff147224 */ /* 0x000fc400078e000e */
[----:B------:R-:W-:Y:S02]  /*2000*/  IMAD.IADD R21, R15, 0x1, R21 ;  /* 0x000000010f157824 */ /* 0x000fe400078e0215 */
[-C--:B0-----:R-:W-:Y:S01]  /*2010*/  IMAD R88, R5, R92.reuse, RZ ;  /* 0x0000005c05587224 */ /* 0x081fe200078e02ff */
[----:B------:R-:W-:Y:S01]  /*2020*/  SHF.L.U64.HI R99, R92, 0x3, R93 ;  /* 0x000000035c637819 */ /* 0x000fe2000001025d */
[----:B------:R-:W-:-:S04]  /*2030*/  IMAD.WIDE.U32 R96, R107, R92, R20 ;  /* 0x0000005c6b607225 */ /* 0x000fc800078e0014 */
[----:B------:R-:W-:Y:S01]  /*2040*/  IMAD R105, R107, R93, R88 ;  /* 0x0000005d6b697224 */ /* 0x000fe200078e0258 */
[----:B-1----:R-:W-:Y:S01]  /*2050*/  IADD3 R96, P1, R96, R12, RZ ;  /* 0x0000000c60607210 */ /* 0x002fe20007f3e0ff */
[----:B------:R-:W-:-:S03]  /*2060*/  IMAD.SHL.U32 R98, R92, 0x8, RZ ;  /* 0x000000085c627824 */ /* 0x000fc600078e00ff */
[----:B------:R-:W-:Y:S01]  /*2070*/  IADD3.X R97, R13, R97, R105, P1, !PT ;  /* 0x000000610d617210 */ /* 0x000fe20000ffe469 */
[----:B------:R-:W-:Y:S08]  /*2080*/  @P3 BRA `(.L_x_37) ;  /* 0x0000000000043947 */ /* 0x000ff00003800000 */
[----:B--2---:R0:W5:Y:S02]  /*2090*/  LDG.E.U8 R91, desc[UR36][R96.64] ;  /* 0x00000024605b7981 */ /* 0x004164000c1e1100 */
.L_x_37:
[----:B------:R-:W-:Y:S05]  /*20a0*/  BSYNC B1 ;  /* 0x0000000000017941 */ /* 0x000fea0003800000 */
.L_x_36:
[----:B-----5:R-:W-:Y:S01]  /*20b0*/  LOP3.LUT R88, R91, 0xffff, RZ, 0xc0, !PT ;  /* 0x0000ffff5b587812 */ /* 0x020fe200078ec0ff */
[----:B------:R-:W-:Y:S01]  /*20c0*/  IMAD.WIDE.U32 R100, R107, R92, R98 ;  /* 0x0000005c6b647225 */ /* 0x000fe200078e0062 */
[----:B------:R-:W-:Y:S01]  /*20d0*/  ISETP.LT.OR P4, PT, R3, 0x2, !P0 ;  /* 0x000000020300780c */ /* 0x000fe20004781670 */
[----:B------:R-:W-:Y:S01]  /*20e0*/  BSSY B1, `(.L_x_38) ;  /* 0x000000e000017945 */ /* 0x000fe20003800000 */
[----:B------:R-:W-:Y:S01]  /*20f0*/  PRMT R103, R88, 0x8880, RZ ;  /* 0x0000888058677816 */ /* 0x000fe200000000ff */
[----:B------:R-:W-:Y:S01]  /*2100*/  IMAD.IADD R101, R105, 0x1, R101 ;  /* 0x0000000169657824 */ /* 0x000fe200078e0265 */
[----:B------:R-:W-:Y:S02]  /*2110*/  IADD3 R100, P2, P5, R14, R12, R100 ;  /* 0x0000000c0e647210 */ /* 0x000fe40007d5e064 */
[----:B------:R-:W-:Y:S01]  /*2120*/  ISETP.GE.AND P1, PT, R102, 0x9, PT ;  /* 0x000000096600780c */ /* 0x000fe20003f26270 */
[----:B------:R-:W-:Y:S01]  /*2130*/  IMAD R88, R103, R90, RZ ;  /* 0x0000005a67587224 */ /* 0x000fe200078e02ff */
[----:B------:R-:W-:-:S02]  /*2140*/  IADD3.X R101, R21, R13, R101, P2, P5 ;  /* 0x0000000d15657210 */ /* 0x000fc400017ea465 */
[----:B------:R-:W-:Y:S01]  /*2150*/  ISETP.LT.OR P2, PT, R3, 0x1, !P1 ;  /* 0x000000010300780c */ /* 0x000fe20004f41670 */
[----:B------:R-:W-:-:S05]  /*2160*/  @!P3 IMAD R103, R56, R89, R88 ;  /* 0x000000593867b224 */ /* 0x000fca00078e0258 */
[----:B------:R1:W-:Y:S01]  /*2170*/  @!P3 STG.E.U8 desc[UR36][R94.64], R103 ;  /* 0x000000675e00b986 */ /* 0x0003e2000c101124 */
[----:B------:R-:W-:Y:S06]  /*2180*/  @P4 BRA `(.L_x_39) ;  /* 0x00000000000c4947 */ /* 0x000fec0003800000 */
[----:B--2---:R-:W1:Y:S02]  /*2190*/  LDG.E.U8 R91, desc[UR36][R96.64+0x1] ;  /* 0x00000124605b7981 */ /* 0x004e64000c1e1100 */
[----:B-1----:R-:W-:-:S05]  /*21a0*/  PRMT R103, R91, 0x8880, RZ ;  /* 0x000088805b677816 */ /* 0x002fca00000000ff */
[----:B------:R-:W-:-:S07]  /*21b0*/  IMAD R88, R103, R90, RZ ;  /* 0x0000005a67587224 */ /* 0x000fce00078e02ff */
.L_x_39:
[----:B------:R-:W-:Y:S05]  /*21c0*/  BSYNC B1 ;  /* 0x0000000000017941 */ /* 0x000fea0003800000 */
.L_x_38:
[----:B------:R-:W-:Y:S01]  /*21d0*/  @!P4 IMAD R57, R57, R89, R88 ;  /* 0x000000593939c224 */ /* 0x000fe200078e0258 */
[----:B------:R-:W-:Y:S04]  /*21e0*/  BSSY B1, `(.L_x_40) ;  /* 0x0000006000017945 */ /* 0x000fe80003800000 */
[----:B------:R3:W-:Y:S01]  /*21f0*/  @!P4 STG.E.U8 desc[UR36][R94.64+0x1], R57 ;  /* 0x000001395e00c986 */ /* 0x0007e2000c101124 */
[----:B------:R-:W-:Y:S05]  /*2200*/  @P2 BRA `(.L_x_41) ;  /* 0x00000000000c2947 */ /* 0x000fea0003800000 */
[----:B--2---:R-:W3:Y:S02]  /*2210*/  LDG.E.U8 R91, desc[UR36][R100.64] ;  /* 0x00000024645b7981 */ /* 0x004ee4000c1e1100 */
[----:B---3--:R-:W-:-:S05]  /*2220*/  PRMT R57, R91, 0x8880, RZ ;  /* 0x000088805b397816 */ /* 0x008fca00000000ff */
[----:B------:R-:W-:-:S07]  /*2230*/  IMAD R88, R57, R90, RZ ;  /* 0x0000005a39587224 */ /* 0x000fce00078e02ff */
.L_x_41:
[----:B------:R-:W-:Y:S05]  /*2240*/  BSYNC B1 ;  /* 0x0000000000017941 */ /* 0x000fea0003800000 */
.L_x_40:
[C---:B------:R-:W-:Y:S01]  /*2250*/  ISETP.LT.OR P4, PT, R3.reuse, 0x2, !P1 ;  /* 0x000000020300780c */ /* 0x040fe20004f81670 */
[----:B---3--:R-:W-:Y:S01]  /*2260*/  @!P2 IMAD R57, R58, R89, R88 ;  /* 0x000000593a39a224 */ /* 0x008fe200078e0258 */
[----:B------:R-:W-:Y:S01]  /*2270*/  BSSY B1, `(.L_x_42) ;  /* 0x0000009000017945 */ /* 0x000fe20003800000 */
[C---:B------:R-:W-:Y:S02]  /*2280*/  ISETP.LT.OR P3, PT, R3.reuse, 0x9, !P0 ;  /* 0x000000090300780c */ /* 0x040fe40004761670 */
[C---:B------:R-:W-:Y:S01]  /*2290*/  ISETP.LT.OR P5, PT, R3.reuse, 0xa, !P0 ;  /* 0x0000000a0300780c */ /* 0x040fe200047a1670 */
[----:B------:R3:W-:Y:S01]  /*22a0*/  @!P2 STG.E.U8 desc[UR36][R6.64], R57 ;  /* 0x000000390600a986 */ /* 0x0007e2000c101124 */
[----:B------:R-:W-:-:S06]  /*22b0*/  ISETP.LT.OR P2, PT, R3, 0x9, !P1 ;  /* 0x000000090300780c */ /* 0x000fcc0004f41670 */
[----:B------:R-:W-:Y:S07]  /*22c0*/  @P4 BRA `(.L_x_43) ;  /* 0x00000000000c4947 */ /* 0x000fee0003800000 */
[----:B--2---:R-:W3:Y:S02]  /*22d0*/  LDG.E.U8 R91, desc[UR36][R100.64+0x1] ;  /* 0x00000124645b7981 */ /* 0x004ee4000c1e1100 */
[----:B---3--:R-:W-:-:S05]  /*22e0*/  PRMT R57, R91, 0x8880, RZ ;  /* 0x000088805b397816 */ /* 0x008fca00000000ff */
[----:B------:R-:W-:-:S07]  /*22f0*/  IMAD R88, R57, R90, RZ ;  /* 0x0000005a39587224 */ /* 0x000fce00078e02ff */
.L_x_43:
[----:B------:R-:W-:Y:S05]  /*2300*/  BSYNC B1 ;  /* 0x0000000000017941 */ /* 0x000fea0003800000 */
.L_x_42:
[----:B------:R-:W-:Y:S01]  /*2310*/  @!P4 IMAD R59, R59, R89, R88 ;  /* 0x000000593b3bc224 */ /* 0x000fe200078e0258 */
[----:B------:R-:W-:Y:S04]  /*2320*/  BSSY B1, `(.L_x_44) ;  /* 0x0000006000017945 */ /* 0x000fe80003800000 */
[----:B------:R4:W-:Y:S01]  /*2330*/  @!P4 STG.E.U8 desc[UR36][R6.64+0x1], R59 ;  /* 0x0000013b0600c986 */ /* 0x0009e2000c101124 */
[----:B------:R-:W-:Y:S05]  /*2340*/  @P3 BRA `(.L_x_45) ;  /* 0x00000000000c3947 */ /* 0x000fea0003800000 */
[----:B--2---:R-:W3:Y:S02]  /*2350*/  LDG.E.U8 R91, desc[UR36][R96.64+0x8] ;  /* 0x00000824605b7981 */ /* 0x004ee4000c1e1100 */
[----:B---3--:R-:W-:-:S05]  /*2360*/  PRMT R57, R91, 0x8880, RZ ;  /* 0x000088805b397816 */ /* 0x008fca00000000ff */
[----:B------:R-:W-:-:S07]  /*2370*/  IMAD R88, R57, R90, RZ ;  /* 0x0000005a39587224 */ /* 0x000fce00078e02ff */
.L_x_45:
[----:B------:R-:W-:Y:S05]  /*2380*/  BSYNC B1 ;  /* 0x0000000000017941 */ /* 0x000fea0003800000 */
.L_x_44:
[----:B---3--:R-:W-:Y:S01]  /*2390*/  @!P3 IMAD R57, R60, R89, R88 ;  /* 0x000000593c39b224 */ /* 0x008fe200078e0258 */
[----:B------:R-:W-:Y:S04]  /*23a0*/  BSSY B1, `(.L_x_46) ;  /* 0x0000006000017945 */ /* 0x000fe80003800000 */
[----:B------:R3:W-:Y:S01]  /*23b0*/  @!P3 STG.E.U8 desc[UR36][R94.64+0x8], R57 ;  /* 0x000008395e00b986 */ /* 0x0007e2000c101124 */
[----:B------:R-:W-:Y:S05]  /*23c0*/  @P5 BRA `(.L_x_47) ;  /* 0x00000000000c5947 */ /* 0x000fea0003800000 */
[----:B--2---:R-:W3:Y:S02]  /*23d0*/  LDG.E.U8 R91, desc[UR36][R96.64+0x9] ;  /* 0x00000924605b7981 */ /* 0x004ee4000c1e1100 */
[----:B---3--:R-:W-:-:S05]  /*23e0*/  PRMT R57, R91, 0x8880, RZ ;  /* 0x000088805b397816 */ /* 0x008fca00000000ff */
[----:B------:R-:W-:-:S07]  /*23f0*/  IMAD R88, R57, R90, RZ ;  /* 0x0000005a39587224 */ /* 0x000fce00078e02ff */
.L_x_47:
[----:B------:R-:W-:Y:S05]  /*2400*/  BSYNC B1 ;  /* 0x0000000000017941 */ /* 0x000fea0003800000 */
.L_x_46:
[----:B------:R-:W-:Y:S01]  /*2410*/  @!P5 IMAD R61, R61, R89, R88 ;  /* 0x000000593d3dd224 */ /* 0x000fe200078e0258 */
[----:B------:R-:W-:Y:S04]  /*2420*/  BSSY B1, `(.L_x_48) ;  /* 0x0000006000017945 */ /* 0x000fe80003800000 */
[----:B------:R0:W-:Y:S01]  /*2430*/  @!P5 STG.E.U8 desc[UR36][R94.64+0x9], R61 ;  /* 0x0000093d5e00d986 */ /* 0x0001e2000c101124 */
[----:B------:R-:W-:Y:S05]  /*2440*/  @P2 BRA `(.L_x_49) ;  /* 0x00000000000c2947 */ /* 0x000fea0003800000 */
[----:B--2---:R-:W3:Y:S02]  /*2450*/  LDG.E.U8 R91, desc[UR36][R100.64+0x8] ;  /* 0x00000824645b7981 */ /* 0x004ee4000c1e1100 */
[----:B---3--:R-:W-:-:S05]  /*2460*/  PRMT R57, R91, 0x8880, RZ ;  /* 0x000088805b397816 */ /* 0x008fca00000000ff */
[----:B------:R-:W-:-:S07]  /*2470*/  IMAD R88, R57, R90, RZ ;  /* 0x0000005a39587224 */ /* 0x000fce00078e02ff */
.L_x_49:
[----:B------:R-:W-:Y:S05]  /*2480*/  BSYNC B1 ;  /* 0x0000000000017941 */ /* 0x000fea0003800000 */
.L_x_48:
        /* <DEDUP_REMOVED lines=11> */
.L_x_51:
[----:B------:R-:W-:Y:S05]  /*2540*/  BSYNC B1 ;  /* 0x0000000000017941 */ /* 0x000fea0003800000 */
.L_x_50:
[----:B------:R-:W-:Y:S01]  /*2550*/  @!P4 IMAD R63, R63, R89, R88 ;  /* 0x000000593f3fc224 */ /* 0x000fe200078e0258 */
[----:B------:R-:W-:Y:S04]  /*2560*/  BSSY B1, `(.L_x_52) ;  /* 0x0000006000017945 */ /* 0x000fe80003800000 */
[----:B------:R0:W-:Y:S01]  /*2570*/  @!P4 STG.E.U8 desc[UR36][R6.64+0x9], R63 ;  /* 0x0000093f0600c986 */ /* 0x0001e2000c101124 */
[----:B------:R-:W-:Y:S05]  /*2580*/  @P3 BRA `(.L_x_53) ;  /* 0x00000000000c3947 */ /* 0x000fea0003800000 */
[----:B--2---:R-:W3:Y:S02]  /*2590*/  LDG.E.U8 R91, desc[UR36][R96.64+0x10] ;  /* 0x00001024605b7981 */ /* 0x004ee4000c1e1100 */
[----:B---3--:R-:W-:-:S05]  /*25a0*/  PRMT R57, R91, 0x8880, RZ ;  /* 0x000088805b397816 */ /* 0x008fca00000000ff */
[----:B------:R-:W-:-:S07]  /*25b0*/  IMAD R88, R57, R90, RZ ;  /* 0x0000005a39587224 */ /* 0x000fce00078e02ff */
.L_x_53:
[----:B------:R-:W-:Y:S05]  /*25c0*/  BSYNC B1 ;  /* 0x0000000000017941 */ /* 0x000fea0003800000 */
.L_x_52:
[----:B---3--:R-:W-:Y:S01]  /*25d0*/  @!P3 IMAD R57, R64, R89, R88 ;  /* 0x000000594039b224 */ /* 0x008fe200078e0258 */
[----:B------:R-:W-:Y:S04]  /*25e0*/  BSSY B1, `(.L_x_54) ;  /* 0x0000006000017945 */ /* 0x000fe80003800000 */
[----:B------:R3:W-:Y:S01]  /*25f0*/  @!P3 STG.E.U8 desc[UR36][R94.64+0x10], R57 ;  /* 0x000010395e00b986 */ /* 0x0007e2000c101124 */
[----:B------:R-:W-:Y:S05]  /*2600*/  @P5 BRA `(.L_x_55) ;  /* 0x00000000000c5947 */ /* 0x000fea0003800000 */
[----:B--2---:R-:W3:Y:S02]  /*2610*/  LDG.E.U8 R91, desc[UR36][R96.64+0x11] ;  /* 0x00001124605b7981 */ /* 0x004ee4000c1e1100 */
[----:B---3--:R-:W-:-:S05]  /*2620*/  PRMT R57, R91, 0x8880, RZ ;  /* 0x000088805b397816 */ /* 0x008fca00000000ff */
[----:B------:R-:W-:-:S07]  /*2630*/  IMAD R88, R57, R90, RZ ;  /* 0x0000005a39587224 */ /* 0x000fce00078e02ff */
.L_x_55:
[----:B------:R-:W-:Y:S05]  /*2640*/  BSYNC B1 ;  /* 0x0000000000017941 */ /* 0x000fea0003800000 */
.L_x_54:
[----:B------:R-:W-:Y:S01]  /*2650*/  @!P5 IMAD R65, R65, R89, R88 ;  /* 0x000000594141d224 */ /* 0x000fe200078e0258 */
[----:B------:R-:W-:Y:S04]  /*2660*/  BSSY B1, `(.L_x_56) ;  /* 0x0000006000017945 */ /* 0x000fe80003800000 */
[----:B------:R0:W-:Y:S01]  /*2670*/  @!P5 STG.E.U8 desc[UR36][R94.64+0x11], R65 ;  /* 0x000011415e00d986 */ /* 0x0001e2000c101124 */
[----:B------:R-:W-:Y:S05]  /*2680*/  @P2 BRA `(.L_x_57) ;  /* 0x00000000000c2947 */ /* 0x000fea0003800000 */
[----:B--2---:R-:W3:Y:S02]  /*2690*/  LDG.E.U8 R91, desc[UR36][R100.64+0x10] ;  /* 0x00001024645b7981 */ /* 0x004ee4000c1e1100 */
[----:B---3--:R-:W-:-:S05]  /*26a0*/  PRMT R57, R91, 0x8880, RZ ;  /* 0x000088805b397816 */ /* 0x008fca00000000ff */
[----:B------:R-:W-:-:S07]  /*26b0*/  IMAD R88, R57, R90, RZ ;  /* 0x0000005a39587224 */ /* 0x000fce00078e02ff */
.L_x_57:
[----:B------:R-:W-:Y:S05]  /*26c0*/  BSYNC B1 ;  /* 0x0000000000017941 */ /* 0x000fea0003800000 */
.L_x_56:
        /* <DEDUP_REMOVED lines=11> */
.L_x_59:
[----:B------:R-:W-:Y:S05]  /*2780*/  BSYNC B1 ;  /* 0x0000000000017941 */ /* 0x000fea0003800000 */
.L_x_58:
[----:B------:R-:W-:Y:S01]  /*2790*/  @!P4 IMAD R67, R67, R89, R88 ;  /* 0x000000594343c224 */ /* 0x000fe200078e0258 */
[----:B------:R-:W-:Y:S04]  /*27a0*/  BSSY B1, `(.L_x_60) ;  /* 0x0000006000017945 */ /* 0x000fe80003800000 */
[----:B------:R0:W-:Y:S01]  /*27b0*/  @!P4 STG.E.U8 desc[UR36][R6.64+0x11], R67 ;  /* 0x000011430600c986 */ /* 0x0001e2000c101124 */
[----:B------:R-:W-:Y:S05]  /*27c0*/  @P3 BRA `(.L_x_61) ;  /* 0x00000000000c3947 */ /* 0x000fea0003800000 */
[----:B--2---:R-:W3:Y:S02]  /*27d0*/  LDG.E.U8 R91, desc[UR36][R96.64+0x18] ;  /* 0x00001824605b7981 */ /* 0x004ee4000c1e1100 */
[----:B---3--:R-:W-:-:S05]  /*27e0*/  PRMT R57, R91, 0x8880, RZ ;  /* 0x000088805b397816 */ /* 0x008fca00000000ff */
[----:B------:R-:W-:-:S07]  /*27f0*/  IMAD R88, R57, R90, RZ ;  /* 0x0000005a39587224 */ /* 0x000fce00078e02ff */
.L_x_61:
[----:B------:R-:W-:Y:S05]  /*2800*/  BSYNC B1 ;  /* 0x0000000000017941 */ /* 0x000fea0003800000 */
.L_x_60:
[----:B---3--:R-:W-:Y:S01]  /*2810*/  @!P3 IMAD R57, R68, R89, R88 ;  /* 0x000000594439b224 */ /* 0x008fe200078e0258 */
[----:B------:R-:W-:Y:S04]  /*2820*/  BSSY B1, `(.L_x_62) ;  /* 0x0000006000017945 */ /* 0x000fe80003800000 */
[----:B------:R3:W-:Y:S01]  /*2830*/  @!P3 STG.E.U8 desc[UR36][R94.64+0x18], R57 ;  /* 0x000018395e00b986 */ /* 0x0007e2000c101124 */
[----:B------:R-:W-:Y:S05]  /*2840*/  @P5 BRA `(.L_x_63) ;  /* 0x00000000000c5947 */ /* 0x000fea0003800000 */
[----:B--2---:R-:W3:Y:S02]  /*2850*/  LDG.E.U8 R91, desc[UR36][R96.64+0x19] ;  /* 0x00001924605b7981 */ /* 0x004ee4000c1e1100 */
[----:B---3--:R-:W-:-:S05]  /*2860*/  PRMT R57, R91, 0x8880, RZ ;  /* 0x000088805b397816 */ /* 0x008fca00000000ff */
[----:B------:R-:W-:-:S07]  /*2870*/  IMAD R88, R57, R90, RZ ;  /* 0x0000005a39587224 */ /* 0x000fce00078e02ff */
.L_x_63:
[----:B------:R-:W-:Y:S05]  /*2880*/  BSYNC B1 ;  /* 0x0000000000017941 */ /* 0x000fea0003800000 */
.L_x_62:
[----:B------:R-:W-:Y:S01]  /*2890*/  @!P5 IMAD R69, R69, R89, R88 ;  /* 0x000000594545d224 */ /* 0x000fe200078e0258 */
[----:B------:R-:W-:Y:S04]  /*28a0*/  BSSY B1, `(.L_x_64) ;  /* 0x0000006000017945 */ /* 0x000fe80003800000 */
[----:B------:R0:W-:Y:S01]  /*28b0*/  @!P5 STG.E.U8 desc[UR36][R94.64+0x19], R69 ;  /* 0x000019455e00d986 */ /* 0x0001e2000c101124 */
[----:B------:R-:W-:Y:S05]  /*28c0*/  @P2 BRA `(.L_x_65) ;  /* 0x00000000000c2947 */ /* 0x000fea0003800000 */
[----:B--2---:R-:W3:Y:S02]  /*28d0*/  LDG.E.U8 R91, desc[UR36][R100.64+0x18] ;  /* 0x00001824645b7981 */ /* 0x004ee4000c1e1100 */
[----:B---3--:R-:W-:-:S05]  /*28e0*/  PRMT R57, R91, 0x8880, RZ ;  /* 0x000088805b397816 */ /* 0x008fca00000000ff */
[----:B------:R-:W-:-:S07]  /*28f0*/  IMAD R88, R57, R90, RZ ;  /* 0x0000005a39587224 */ /* 0x000fce00078e02ff */
.L_x_65:
[----:B------:R-:W-:Y:S05]  /*2900*/  BSYNC B1 ;  /* 0x0000000000017941 */ /* 0x000fea0003800000 */
.L_x_64:
        /* <DEDUP_REMOVED lines=11> */
.L_x_67:
[----:B------:R-:W-:Y:S05]  /*29c0*/  BSYNC B1 ;  /* 0x0000000000017941 */ /* 0x000fea0003800000 */
.L_x_66:
[----:B------:R-:W-:Y:S01]  /*29d0*/  @!P4 IMAD R71, R71, R89, R88 ;  /* 0x000000594747c224 */ /* 0x000fe200078e0258 */
[----:B------:R-:W-:Y:S04]  /*29e0*/  BSSY B1, `(.L_x_68) ;  /* 0x0000006000017945 */ /* 0x000fe80003800000 */
[----:B------:R0:W-:Y:S01]  /*29f0*/  @!P4 STG.E.U8 desc[UR36][R6.64+0x19], R71 ;  /* 0x000019470600c986 */ /* 0x0001e2000c101124 */
[----:B------:R-:W-:Y:S05]  /*2a00*/  @P3 BRA `(.L_x_69) ;  /* 0x00000000000c3947 */ /* 0x000fea0003800000 */
[----:B--2---:R-:W3:Y:S02]  /*2a10*/  LDG.E.U8 R91, desc[UR36][R96.64+0x20] ;  /* 0x00002024605b7981 */ /* 0x004ee4000c1e1100 */
[----:B---3--:R-:W-:-:S05]  /*2a20*/  PRMT R57, R91, 0x8880, RZ ;  /* 0x000088805b397816 */ /* 0x008fca00000000ff */
[----:B------:R-:W-:-:S07]  /*2a30*/  IMAD R88, R57, R90, RZ ;  /* 0x0000005a39587224 */ /* 0x000fce00078e02ff */
.L_x_69:
[----:B------:R-:W-:Y:S05]  /*2a40*/  BSYNC B1 ;  /* 0x0000000000017941 */ /* 0x000fea0003800000 */
.L_x_68:
[----:B---3--:R-:W-:Y:S01]  /*2a50*/  @!P3 IMAD R57, R72, R89, R88 ;  /* 0x000000594839b224 */ /* 0x008fe200078e0258 */
[----:B------:R-:W-:Y:S04]  /*2a60*/  BSSY B1, `(.L_x_70) ;  /* 0x0000006000017945 */ /* 0x000fe80003800000 */
[----:B------:R3:W-:Y:S01]  /*2a70*/  @!P3 STG.E.U8 desc[UR36][R94.64+0x20], R57 ;  /* 0x000020395e00b986 */ /* 0x0007e2000c101124 */
[----:B------:R-:W-:Y:S05]  /*2a80*/  @P5 BRA `(.L_x_71) ;  /* 0x00000000000c5947 */ /* 0x000fea0003800000 */
[----:B--2---:R-:W3:Y:S02]  /*2a90*/  LDG.E.U8 R91, desc[UR36][R96.64+0x21] ;  /* 0x00002124605b7981 */ /* 0x004ee4000c1e1100 */
[----:B---3--:R-:W-:-:S05]  /*2aa0*/  PRMT R57, R91, 0x8880, RZ ;  /* 0x000088805b397816 */ /* 0x008fca00000000ff */
[----:B------:R-:W-:-:S07]  /*2ab0*/  IMAD R88, R57, R90, RZ ;  /* 0x0000005a39587224 */ /* 0x000fce00078e02ff */
.L_x_71:
[----:B------:R-:W-:Y:S05]  /*2ac0*/  BSYNC B1 ;  /* 0x0000000000017941 */ /* 0x000fea0003800000 */
.L_x_70:
[----:B------:R-:W-:Y:S01]  /*2ad0*/  @!P5 IMAD R73, R73, R89, R88 ;  /* 0x000000594949d224 */ /* 0x000fe200078e0258 */
[----:B------:R-:W-:Y:S04]  /*2ae0*/  BSSY B1, `(.L_x_72) ;  /* 0x0000006000017945 */ /* 0x000fe80003800000 */
[----:B------:R0:W-:Y:S01]  /*2af0*/  @!P5 STG.E.U8 desc[UR36][R94.64+0x21], R73 ;  /* 0x000021495e00d986 */ /* 0x0001e2000c101124 */
[----:B------:R-:W-:Y:S05]  /*2b00*/  @P2 BRA `(.L_x_73) ;  /* 0x00000000000c2947 */ /* 0x000fea0003800000 */
[----:B--2---:R-:W3:Y:S02]  /*2b10*/  LDG.E.U8 R91, desc[UR36][R100.64+0x20] ;  /* 0x00002024645b7981 */ /* 0x004ee4000c1e1100 */
[----:B---3--:R-:W-:-:S05]  /*2b20*/  PRMT R57, R91, 0x8880, RZ ;  /* 0x000088805b397816 */ /* 0x008fca00000000ff */
[----:B------:R-:W-:-:S07]  /*2b30*/  IMAD R88, R57, R90, RZ ;  /* 0x0000005a39587224 */ /* 0x000fce00078e02ff */
.L_x_73:
[----:B------:R-:W-:Y:S05]  /*2b40*/  BSYNC B1 ;  /* 0x0000000000017941 */ /* 0x000fea0003800000 */
.L_x_72:
        /* <DEDUP_REMOVED lines=11> */
.L_x_75:
[----:B------:R-:W-:Y:S05]  /*2c00*/  BSYNC B1 ;  /* 0x0000000000017941 */ /* 0x000fea0003800000 */
.L_x_74:
[----:B------:R-:W-:Y:S01]  /*2c10*/  @!P4 IMAD R75, R75, R89, R88 ;  /* 0x000000594b4bc224 */ /* 0x000fe200078e0258 */
[----:B------:R-:W-:Y:S04]  /*2c20*/  BSSY B1, `(.L_x_76) ;  /* 0x0000006000017945 */ /* 0x000fe80003800000 */
[----:B------:R0:W-:Y:S01]  /*2c30*/  @!P4 STG.E.U8 desc[UR36][R6.64+0x21], R75 ;  /* 0x0000214b0600c986 */ /* 0x0001e2000c101124 */
[----:B------:R-:W-:Y:S05]  /*2c40*/  @P3 BRA `(.L_x_77) ;  /* 0x00000000000c3947 */ /* 0x000fea0003800000 */
[----:B--2---:R-:W3:Y:S02]  /*2c50*/  LDG.E.U8 R91, desc[UR36][R96.64+0x28] ;  /* 0x00002824605b7981 */ /* 0x004ee4000c1e1100 */
[----:B---3--:R-:W-:-:S05]  /*2c60*/  PRMT R57, R91, 0x8880, RZ ;  /* 0x000088805b397816 */ /* 0x008fca00000000ff */
[----:B------:R-:W-:-:S07]  /*2c70*/  IMAD R88, R57, R90, RZ ;  /* 0x0000005a39587224 */ /* 0x000fce00078e02ff */
.L_x_77:
[----:B------:R-:W-:Y:S05]  /*2c80*/  BSYNC B1 ;  /* 0x0000000000017941 */ /* 0x000fea0003800000 */
.L_x_76:
[----:B---3--:R-:W-:Y:S01]  /*2c90*/  @!P3 IMAD R57, R76, R89, R88 ;  /* 0x000000594c39b224 */ /* 0x008fe200078e0258 */
[----:B------:R-:W-:Y:S04]  /*2ca0*/  BSSY B1, `(.L_x_78) ;  /* 0x0000006000017945 */ /* 0x000fe80003800000 */
[----:B------:R3:W-:Y:S01]  /*2cb0*/  @!P3 STG.E.U8 desc[UR36][R94.64+0x28], R57 ;  /* 0x000028395e00b986 */ /* 0x0007e2000c101124 */
[----:B------:R-:W-:Y:S05]  /*2cc0*/  @P5 BRA `(.L_x_79) ;  /* 0x00000000000c5947 */ /* 0x000fea0003800000 */
[----:B--2---:R-:W3:Y:S02]  /*2cd0*/  LDG.E.U8 R91, desc[UR36][R96.64+0x29] ;  /* 0x00002924605b7981 */ /* 0x004ee4000c1e1100 */
[----:B---3--:R-:W-:-:S05]  /*2ce0*/  PRMT R57, R91, 0x8880, RZ ;  /* 0x000088805b397816 */ /* 0x008fca00000000ff */
[----:B------:R-:W-:-:S07]  /*2cf0*/  IMAD R88, R57, R90, RZ ;  /* 0x0000005a39587224 */ /* 0x000fce00078e02ff */
.L_x_79:
[----:B------:R-:W-:Y:S05]  /*2d00*/  BSYNC B1 ;  /* 0x0000000000017941 */ /* 0x000fea0003800000 */
.L_x_78:
[----:B------:R-:W-:Y:S01]  /*2d10*/  @!P5 IMAD R77, R77, R89, R88 ;  /* 0x000000594d4dd224 */ /* 0x000fe200078e0258 */
[----:B------:R-:W-:Y:S04]  /*2d20*/  BSSY B1, `(.L_x_80) ;  /* 0x0000006000017945 */ /* 0x000fe80003800000 */
[----:B------:R0:W-:Y:S01]  /*2d30*/  @!P5 STG.E.U8 desc[UR36][R94.64+0x29], R77 ;  /* 0x0000294d5e00d986 */ /* 0x0001e2000c101124 */
[----:B------:R-:W-:Y:S05]  /*2d40*/  @P2 BRA `(.L_x_81) ;  /* 0x00000000000c2947 */ /* 0x000fea0003800000 */
[----:B--2---:R-:W3:Y:S02]  /*2d50*/  LDG.E.U8 R91, desc[UR36][R100.64+0x28] ;  /* 0x00002824645b7981 */ /* 0x004ee4000c1e1100 */
[----:B---3--:R-:W-:-:S05]  /*2d60*/  PRMT R57, R91, 0x8880, RZ ;  /* 0x000088805b397816 */ /* 0x008fca00000000ff */
[----:B------:R-:W-:-:S07]  /*2d70*/  IMAD R88, R57, R90, RZ ;  /* 0x0000005a39587224 */ /* 0x000fce00078e02ff */
.L_x_81:
[----:B------:R-:W-:Y:S05]  /*2d80*/  BSYNC B1 ;  /* 0x0000000000017941 */ /* 0x000fea0003800000 */
.L_x_80:
        /* <DEDUP_REMOVED lines=11> */
.L_x_83:
[----:B------:R-:W-:Y:S05]  /*2e40*/  BSYNC B1 ;  /* 0x0000000000017941 */ /* 0x000fea0003800000 */
.L_x_82:
[----:B------:R-:W-:Y:S01]  /*2e50*/  @!P4 IMAD R79, R79, R89, R88 ;  /* 0x000000594f4fc224 */ /* 0x000fe200078e0258 */
[----:B------:R-:W-:Y:S04]  /*2e60*/  BSSY B1, `(.L_x_84) ;  /* 0x0000006000017945 */ /* 0x000fe80003800000 */
[----:B------:R0:W-:Y:S01]  /*2e70*/  @!P4 STG.E.U8 desc[UR36][R6.64+0x29], R79 ;  /* 0x0000294f0600c986 */ /* 0x0001e2000c101124 */
[----:B------:R-:W-:Y:S05]  /*2e80*/  @P3 BRA `(.L_x_85) ;  /* 0x00000000000c3947 */ /* 0x000fea0003800000 */
[----:B--2---:R-:W3:Y:S02]  /*2e90*/  LDG.E.U8 R91, desc[UR36][R96.64+0x30] ;  /* 0x00003024605b7981 */ /* 0x004ee4000c1e1100 */
[----:B---3--:R-:W-:-:S05]  /*2ea0*/  PRMT R57, R91, 0x8880, RZ ;  /* 0x000088805b397816 */ /* 0x008fca00000000ff */
[----:B------:R-:W-:-:S07]  /*2eb0*/  IMAD R88, R57, R90, RZ ;  /* 0x0000005a39587224 */ /* 0x000fce00078e02ff */
.L_x_85:
[----:B------:R-:W-:Y:S05]  /*2ec0*/  BSYNC B1 ;  /* 0x0000000000017941 */ /* 0x000fea0003800000 */
.L_x_84:
[----:B---3--:R-:W-:Y:S01]  /*2ed0*/  @!P3 IMAD R57, R80, R89, R88 ;  /* 0x000000595039b224 */ /* 0x008fe200078e0258 */
[----:B------:R-:W-:Y:S04]  /*2ee0*/  BSSY B1, `(.L_x_86) ;  /* 0x0000006000017945 */ /* 0x000fe80003800000 */
[----:B------:R3:W-:Y:S01]  /*2ef0*/  @!P3 STG.E.U8 desc[UR36][R94.64+0x30], R57 ;  /* 0x000030395e00b986 */ /* 0x0007e2000c101124 */
[----:B------:R-:W-:Y:S05]  /*2f00*/  @P5 BRA `(.L_x_87) ;  /* 0x00000000000c5947 */ /* 0x000fea0003800000 */
[----:B--2---:R-:W3:Y:S02]  /*2f10*/  LDG.E.U8 R91, desc[UR36][R96.64+0x31] ;  /* 0x00003124605b7981 */ /* 0x004ee4000c1e1100 */
[----:B---3--:R-:W-:-:S05]  /*2f20*/  PRMT R57, R91, 0x8880, RZ ;  /* 0x000088805b397816 */ /* 0x008fca00000000ff */
[----:B------:R-:W-:-:S07]  /*2f30*/  IMAD R88, R57, R90, RZ ;  /* 0x0000005a39587224 */ /* 0x000fce00078e02ff */
.L_x_87:
[----:B------:R-:W-:Y:S05]  /*2f40*/  BSYNC B1 ;  /* 0x0000000000017941 */ /* 0x000fea0003800000 */
.L_x_86:
[----:B------:R-:W-:Y:S01]  /*2f50*/  @!P5 IMAD R81, R81, R89, R88 ;  /* 0x000000595151d224 */ /* 0x000fe200078e0258 */
[----:B------:R-:W-:Y:S04]  /*2f60*/  BSSY B1, `(.L_x_88) ;  /* 0x0000006000017945 */ /* 0x000fe80003800000 */
[----:B------:R0:W-:Y:S01]  /*2f70*/  @!P5 STG.E.U8 desc[UR36][R94.64+0x31], R81 ;  /* 0x000031515e00d986 */ /* 0x0001e2000c101124 */
[----:B------:R-:W-:Y:S05]  /*2f80*/  @P2 BRA `(.L_x_89) ;  /* 0x00000000000c2947 */ /* 0x000fea0003800000 */
[----:B--2---:R-:W3:Y:S02]  /*2f90*/  LDG.E.U8 R91, desc[UR36][R100.64+0x30] ;  /* 0x00003024645b7981 */ /* 0x004ee4000c1e1100 */
[----:B---3--:R-:W-:-:S05]  /*2fa0*/  PRMT R57, R91, 0x8880, RZ ;  /* 0x000088805b397816 */ /* 0x008fca00000000ff */
[----:B------:R-:W-:-:S07]  /*2fb0*/  IMAD R88, R57, R90, RZ ;  /* 0x0000005a39587224 */ /* 0x000fce00078e02ff */
.L_x_89:
[----:B------:R-:W-:Y:S05]  /*2fc0*/  BSYNC B1 ;  /* 0x0000000000017941 */ /* 0x000fea0003800000 */
.L_x_88:
[C---:B------:R-:W-:Y:S01]  /*2fd0*/  ISETP.LT.OR P4, PT, R3.reuse, 0x32, !P1 ;  /* 0x000000320300780c */ /* 0x040fe20004f81670 */
[----:B---3--:R-:W-:Y:S01]  /*2fe0*/  @!P2 IMAD R57, R82, R89, R88 ;  /* 0x000000595239a224 */ /* 0x008fe200078e0258 */
[----:B------:R-:W-:Y:S01]  /*2ff0*/  BSSY B1, `(.L_x_90) ;  /* 0x000000b000017945 */ /* 0x000fe20003800000 */
[----:B------:R-:W-:Y:S02]  /*3000*/  ISETP.LT.OR P3, PT, R3, 0x39, !P0 ;  /* 0x000000390300780c */ /* 0x000fe40004761670 */
[----:B------:R-:W-:Y:S01]  /*3010*/  IADD3 R107, P5, R107, 0x80, RZ ;  /* 0x000000806b6b7810 */ /* 0x000fe20007fbe0ff */
[----:B------:R3:W-:Y:S01]  /*3020*/  @!P2 STG.E.U8 desc[UR36][R6.64+0x30], R57 ;  /* 0x000030390600a986 */ /* 0x0007e2000c101124 */
[C---:B------:R-:W-:Y:S02]  /*3030*/  ISETP.LT.OR P2, PT, R3.reuse, 0x39, !P1 ;  /* 0x000000390300780c */ /* 0x040fe40004f41670 */
[C---:B------:R-:W-:Y:S02]  /*3040*/  ISETP.LT.OR P0, PT, R3.reuse, 0x3a, !P0 ;  /* 0x0000003a0300780c */ /* 0x040fe40004701670 */
[----:B------:R-:W-:-:S02]  /*3050*/  ISETP.LT.OR P1, PT, R3, 0x3a, !P1 ;  /* 0x0000003a0300780c */ /* 0x000fc40004f21670 */
[----:B------:R-:W-:Y:S11]  /*3060*/  @P4 BRA `(.L_x_91) ;  /* 0x00000000000c4947 */ /* 0x000ff60003800000 */
[----:B--2---:R-:W3:Y:S02]  /*3070*/  LDG.E.U8 R91, desc[UR36][R100.64+0x31] ;  /* 0x00003124645b7981 */ /* 0x004ee4000c1e1100 */
[----:B---3--:R-:W-:-:S05]  /*3080*/  PRMT R57, R91, 0x8880, RZ ;  /* 0x000088805b397816 */ /* 0x008fca00000000ff */
[----:B------:R-:W-:-:S07]  /*3090*/  IMAD R88, R57, R90, RZ ;  /* 0x0000005a39587224 */ /* 0x000fce00078e02ff */
.L_x_91:
[----:B------:R-:W-:Y:S05]  /*30a0*/  BSYNC B1 ;  /* 0x0000000000017941 */ /* 0x000fea0003800000 */
.L_x_90:
[----:B------:R-:W-:Y:S01]  /*30b0*/  @!P4 IMAD R83, R83, R89, R88 ;  /* 0x000000595353c224 */ /* 0x000fe200078e0258 */
[----:B------:R-:W-:Y:S04]  /*30c0*/  BSSY B1, `(.L_x_92) ;  /* 0x0000006000017945 */ /* 0x000fe80003800000 */
[----:B------:R0:W-:Y:S01]  /*30d0*/  @!P4 STG.E.U8 desc[UR36][R6.64+0x31], R83 ;  /* 0x000031530600c986 */ /* 0x0001e2000c101124 */
[----:B------:R-:W-:Y:S05]  /*30e0*/  @P3 BRA `(.L_x_93) ;  /* 0x00000000000c3947 */ /* 0x000fea0003800000 */
[----:B--2---:R-:W3:Y:S02]  /*30f0*/  LDG.E.U8 R91, desc[UR36][R96.64+0x38] ;  /* 0x00003824605b7981 */ /* 0x004ee4000c1e1100 */
[----:B---3--:R-:W-:-:S05]  /*3100*/  PRMT R57, R91, 0x8880, RZ ;  /* 0x000088805b397816 */ /* 0x008fca00000000ff */
[----:B------:R-:W-:-:S07]  /*3110*/  IMAD R88, R57, R90, RZ ;  /* 0x0000005a39587224 */ /* 0x000fce00078e02ff */
.L_x_93:
[----:B------:R-:W-:Y:S05]  /*3120*/  BSYNC B1 ;  /* 0x0000000000017941 */ /* 0x000fea0003800000 */
.L_x_92:
[----:B---3--:R-:W-:Y:S01]  /*3130*/  @!P3 IMAD R57, R84, R89, R88 ;  /* 0x000000595439b224 */ /* 0x008fe200078e0258 */
[----:B------:R-:W-:Y:S01]  /*3140*/  BSSY B1, `(.L_x_94) ;  /* 0x0000007000017945 */ /* 0x000fe20003800000 */
[----:B----4-:R-:W-:-:S03]  /*3150*/  IMAD.X R59, RZ, RZ, R5, P5 ;  /* 0x000000ffff3b7224 */ /* 0x010fc600028e0605 */
[----:B------:R3:W-:Y:S01]  /*3160*/  @!P3 STG.E.U8 desc[UR36][R94.64+0x38], R57 ;  /* 0x000038395e00b986 */ /* 0x0007e2000c101124 */
[----:B------:R-:W-:Y:S05]  /*3170*/  @P0 BRA `(.L_x_95) ;  /* 0x00000000000c0947 */ /* 0x000fea0003800000 */
[----:B--2---:R-:W2:Y:S02]  /*3180*/  LDG.E.U8 R91, desc[UR36][R96.64+0x39] ;  /* 0x00003924605b7981 */ /* 0x004ea4000c1e1100 */
[----:B--2---:R-:W-:-:S05]  /*3190*/  PRMT R5, R91, 0x8880, RZ ;  /* 0x000088805b057816 */ /* 0x004fca00000000ff */
[----:B------:R-:W-:-:S07]  /*31a0*/  IMAD R88, R5, R90, RZ ;  /* 0x0000005a05587224 */ /* 0x000fce00078e02ff */
.L_x_95:
[----:B------:R-:W-:Y:S05]  /*31b0*/  BSYNC B1 ;  /* 0x0000000000017941 */ /* 0x000fea0003800000 */
.L_x_94:
[----:B------:R-:W-:Y:S01]  /*31c0*/  @!P0 IMAD R85, R85, R89, R88 ;  /* 0x0000005955558224 */ /* 0x000fe200078e0258 */
[----:B------:R-:W-:Y:S01]  /*31d0*/  BSSY B1, `(.L_x_96) ;  /* 0x0000007000017945 */ /* 0x000fe20003800000 */
[----:B------:R-:W-:-:S03]  /*31e0*/  IMAD R4, R59, R92, RZ ;  /* 0x0000005c3b047224 */ /* 0x000fc600078e02ff */
[----:B------:R4:W-:Y:S01]  /*31f0*/  @!P0 STG.E.U8 desc[UR36][R94.64+0x39], R85 ;  /* 0x000039555e008986 */ /* 0x0009e2000c101124 */
[----:B------:R-:W-:Y:S05]  /*3200*/  @P2 BRA `(.L_x_97) ;  /* 0x00000000000c2947 */ /* 0x000fea0003800000 */
[----:B--2---:R-:W2:Y:S02]  /*3210*/  LDG.E.U8 R91, desc[UR36][R100.64+0x38] ;  /* 0x00003824645b7981 */ /* 0x004ea4000c1e1100 */
[----:B--2---:R-:W-:-:S05]  /*3220*/  PRMT R5, R91, 0x8880, RZ ;  /* 0x000088805b057816 */ /* 0x004fca00000000ff */
[----:B------:R-:W-:-:S07]  /*3230*/  IMAD R88, R5, R90, RZ ;  /* 0x0000005a05587224 */ /* 0x000fce00078e02ff */
.L_x_97:
[----:B------:R-:W-:Y:S05]  /*3240*/  BSYNC B1 ;  /* 0x0000000000017941 */ /* 0x000fea0003800000 */
.L_x_96:
[----:B------:R-:W-:Y:S01]  /*3250*/  @!P2 IMAD R5, R86, R89, R88 ;  /* 0x000000595605a224 */ /* 0x000fe200078e0258 */
[----:B------:R-:W-:Y:S01]  /*3260*/  BSSY B1, `(.L_x_98) ;  /* 0x0000009000017945 */ /* 0x000fe20003800000 */
[C---:B---3--:R-:W-:Y:S02]  /*3270*/  IMAD R57, R107.reuse, R93, R4 ;  /* 0x0000005d6b397224 */ /* 0x048fe400078e0204 */
[CC--:B------:R-:W-:Y:S01]  /*3280*/  IMAD.WIDE.U32 R98, R107.reuse, R92.reuse, R98 ;  /* 0x0000005c6b627225 */ /* 0x0c0fe200078e0062 */
[----:B------:R3:W-:Y:S03]  /*3290*/  @!P2 STG.E.U8 desc[UR36][R6.64+0x38], R5 ;  /* 0x000038050600a986 */ /* 0x0007e6000c101124 */
[----:B------:R-:W-:Y:S01]  /*32a0*/  IMAD.WIDE.U32 R92, R107, R92, R20 ;  /* 0x0000005c6b5c7225 */ /* 0x000fe200078e0014 */
[----:B------:R-:W-:Y:S06]  /*32b0*/  @P1 BRA `(.L_x_99) ;  /* 0x00000000000c1947 */ /* 0x000fec0003800000 */
[----:B--2---:R-:W3:Y:S02]  /*32c0*/  LDG.E.U8 R91, desc[UR36][R100.64+0x39] ;  /* 0x00003924645b7981 */ /* 0x004ee4000c1e1100 */
[----:B---3--:R-:W-:-:S05]  /*32d0*/  PRMT R5, R91, 0x8880, RZ ;  /* 0x000088805b057816 */ /* 0x008fca00000000ff */
[----:B------:R-:W-:-:S07]  /*32e0*/  IMAD R88, R5, R90, RZ ;  /* 0x0000005a05587224 */ /* 0x000fce00078e02ff */
.L_x_99:
[----:B------:R-:W-:Y:S05]  /*32f0*/  BSYNC B1 ;  /* 0x0000000000017941 */ /* 0x000fea0003800000 */
.L_x_98:
[----:B------:R-:W-:Y:S01]  /*3300*/  @!P1 IMAD R87, R87, R89, R88 ;  /* 0x0000005957579224 */ /* 0x000fe200078e0258 */
[----:B------:R-:W-:Y:S01]  /*3310*/  ISETP.GE.AND P2, PT, R102, 0x81, PT ;  /* 0x000000816600780c */ /* 0x000fe20003f46270 */
[----:B------:R-:W-:Y:S01]  /*3320*/  BSSY B1, `(.L_x_100) ;  /* 0x000000c000017945 */ /* 0x000fe20003800000 */
[----:B------:R-:W-:Y:S02]  /*3330*/  IADD3 R4, P5, R92, R12, RZ ;  /* 0x0000000c5c047210 */ /* 0x000fe40007fbe0ff */
[----:B------:R0:W-:Y:S01]  /*3340*/  @!P1 STG.E.U8 desc[UR36][R6.64+0x39], R87 ;  /* 0x0000395706009986 */ /* 0x0001e2000c101124 */
[----:B------:R-:W-:Y:S02]  /*3350*/  ISETP.LT.OR P1, PT, R3, 0x1, !P2 ;  /* 0x000000010300780c */ /* 0x000fe40005721670 */
[----:B---3--:R-:W-:Y:S02]  /*3360*/  IADD3.X R5, R13, R93, R57, P5, !PT ;  /* 0x0000005d0d057210 */ /* 0x008fe40002ffe439 */
[----:B------:R-:W-:-:S02]  /*3370*/  ISETP.GE.AND P0, PT, R102, 0x89, PT ;  /* 0x000000896600780c */ /* 0x000fc40003f06270 */
[----:B------:R-:W-:Y:S02]  /*3380*/  IADD3 R12, P4, P3, R14, R12, R98 ;  /* 0x0000000c0e0c7210 */ /* 0x000fe40007b9e062 */
[----:B------:R-:W-:-:S05]  /*3390*/  ISETP.LT.OR P5, PT, R3, 0x2, !P2 ;  /* 0x000000020300780c */ /* 0x000fca00057a1670 */
[----:B0-----:R-:W-:Y:S08]  /*33a0*/  @P1 BRA `(.L_x_101) ;  /* 0x00000000000c1947 */ /* 0x001ff00003800000 */
[----:B--2---:R-:W2:Y:S02]  /*33b0*/  LDG.E.U8 R91, desc[UR36][R4.64] ;  /* 0x00000024045b7981 */ /* 0x004ea4000c1e1100 */
[----:B--2---:R-:W-:-:S05]  /*33c0*/  PRMT R7, R91, 0x8880, RZ ;  /* 0x000088805b077816 */ /* 0x004fca00000000ff */
[----:B------:R-:W-:-:S07]  /*33d0*/  IMAD R88, R7, R90, RZ ;  /* 0x0000005a07587224 */ /* 0x000fce00078e02ff */
.L_x_101:
[----:B------:R-:W-:Y:S05]  /*33e0*/  BSYNC B1 ;  /* 0x0000000000017941 */ /* 0x000fea0003800000 */
.L_x_100:
[----:B------:R-:W-:Y:S01]  /*33f0*/  @!P1 IMAD R7, R24, R89, R88 ;  /* 0x0000005918079224 */ /* 0x000fe200078e0258 */
[----:B------:R-:W-:Y:S01]  /*3400*/  BSSY B1, `(.L_x_102) ;  /* 0x0000007000017945 */ /* 0x000fe20003800000 */
[----:B------:R-:W-:-:S03]  /*3410*/  IMAD.IADD R98, R57, 0x1, R99 ;  /* 0x0000000139627824 */ /* 0x000fc600078e0263 */
[----:B------:R0:W-:Y:S01]  /*3420*/  @!P1 STG.E.U8 desc[UR36][R8.64], R7 ;  /* 0x0000000708009986 */ /* 0x0001e2000c101124 */
[----:B------:R-:W-:Y:S05]  /*3430*/  @P5 BRA `(.L_x_103) ;  /* 0x00000000000c5947 */ /* 0x000fea0003800000 */
[----:B--2---:R-:W0:Y:S02]  /*3440*/  LDG.E.U8 R91, desc[UR36][R4.64+0x1] ;  /* 0x00000124045b7981 */ /* 0x004e24000c1e1100 */
[----:B0-----:R-:W-:-:S05]  /*3450*/  PRMT R7, R91, 0x8880, RZ ;  /* 0x000088805b077816 */ /* 0x001fca00000000ff */
[----:B------:R-:W-:-:S07]  /*3460*/  IMAD R88, R7, R90, RZ ;  /* 0x0000005a07587224 */ /* 0x000fce00078e02ff */
.L_x_103:
[----:B------:R-:W-:Y:S05]  /*3470*/  BSYNC B1 ;  /* 0x0000000000017941 */ /* 0x000fea0003800000 */
.L_x_102:
[----:B------:R-:W-:Y:S01]  /*3480*/  ISETP.LT.OR P1, PT, R3, 0x1, !P0 ;  /* 0x000000010300780c */ /* 0x000fe20004721670 */
[----:B------:R-:W-:Y:S01]  /*3490*/  @!P5 IMAD R25, R25, R89, R88 ;  /* 0x000000591919d224 */ /* 0x000fe200078e0258 */
[----:B------:R-:W-:Y:S01]  /*34a0*/  BSSY B1, `(.L_x_104) ;  /* 0x000000a000017945 */ /* 0x000fe20003800000 */
[----:B------:R-:W-:Y:S02]  /*34b0*/  IADD3.X R13, R21, R13, R98, P4, P3 ;  /* 0x0000000d150d7210 */ /* 0x000fe400027e6462 */
[C---:B------:R-:W-:Y:S01]  /*34c0*/  ISETP.LT.OR P4, PT, R3.reuse, 0x2, !P0 ;  /* 0x000000020300780c */ /* 0x040fe20004781670 */
[----:B------:R3:W-:Y:S01]  /*34d0*/  @!P5 STG.E.U8 desc[UR36][R8.64+0x1], R25 ;  /* 0x000001190800d986 */ /* 0x0007e2000c101124 */
[C---:B------:R-:W-:Y:S02]  /*34e0*/  ISETP.LT.OR P5, PT, R3.reuse, 0x9, !P2 ;  /* 0x000000090300780c */ /* 0x040fe400057a1670 */
[----:B------:R-:W-:-:S04]  /*34f0*/  ISETP.LT.OR P3, PT, R3, 0xa, !P2 ;  /* 0x0000000a0300780c */ /* 0x000fc80005761670 */
[----:B------:R-:W-:Y:S09]  /*3500*/  @P1 BRA `(.L_x_105) ;  /* 0x00000000000c1947 */ /* 0x000ff20003800000 */
[----:B--2---:R-:W0:Y:S02]  /*3510*/  LDG.E.U8 R91, desc[UR36][R12.64] ;  /* 0x000000240c5b7981 */ /* 0x004e24000c1e1100 */
[----:B0-----:R-:W-:-:S05]  /*3520*/  PRMT R7, R91, 0x8880, RZ ;  /* 0x000088805b077816 */ /* 0x001fca00000000ff */
[----:B------:R-:W-:-:S07]  /*3530*/  IMAD R88, R7, R90, RZ ;  /* 0x0000005a07587224 */ /* 0x000fce00078e02ff */
.L_x_105:
[----:B------:R-:W-:Y:S05]  /*3540*/  BSYNC B1 ;  /* 0x0000000000017941 */ /* 0x000fea0003800000 */
.L_x_104:
[----:B0-----:R-:W-:Y:S01]  /*3550*/  @!P1 IMAD R7, R26, R89, R88 ;  /* 0x000000591a079224 */ /* 0x001fe200078e0258 */
[----:B------:R-:W-:Y:S04]  /*3560*/  BSSY B1, `(.L_x_106) ;  /* 0x0000006000017945 */ /* 0x000fe80003800000 */
[----:B------:R0:W-:Y:S01]  /*3570*/  @!P1 STG.E.U8 desc[UR36][R10.64], R7 ;  /* 0x000000070a009986 */ /* 0x0001e2000c101124 */
[----:B------:R-:W-:Y:S05]  /*3580*/  @P4 BRA `(.L_x_107) ;  /* 0x00000000000c4947 */ /* 0x000fea0003800000 */
[----:B--2---:R-:W0:Y:S02]  /*3590*/  LDG.E.U8 R91, desc[UR36][R12.64+0x1] ;  /* 0x000001240c5b7981 */ /* 0x004e24000c1e1100 */
[----:B0-----:R-:W-:-:S05]  /*35a0*/  PRMT R7, R91, 0x8880, RZ ;  /* 0x000088805b077816 */ /* 0x001fca00000000ff */
[----:B------:R-:W-:-:S07]  /*35b0*/  IMAD R88, R7, R90, RZ ;  /* 0x0000005a07587224 */ /* 0x000fce00078e02ff */
.L_x_107:
[----:B------:R-:W-:Y:S05]  /*35c0*/  BSYNC B1 ;  /* 0x0000000000017941 */ /* 0x000fea0003800000 */
.L_x_106:
[----:B------:R-:W-:Y:S01]  /*35d0*/  @!P4 IMAD R27, R27, R89, R88 ;  /* 0x000000591b1bc224 */ /* 0x000fe200078e0258 */
[----:B------:R-:W-:Y:S04]  /*35e0*/  BSSY B1, `(.L_x_108) ;  /* 0x0000006000017945 */ /* 0x000fe80003800000 */
[----:B------:R0:W-:Y:S01]  /*35f0*/  @!P4 STG.E.U8 desc[UR36][R10.64+0x1], R27 ;  /* 0x0000011b0a00c986 */ /* 0x0001e2000c101124 */
[----:B------:R-:W-:Y:S05]  /*3600*/  @P5 BRA `(.L_x_109) ;  /* 0x00000000000c5947 */ /* 0x000fea0003800000 */
[----:B--2---:R-:W0:Y:S02]  /*3610*/  LDG.E.U8 R91, desc[UR36][R4.64+0x8] ;  /* 0x00000824045b7981 */ /* 0x004e24000c1e1100 */
[----:B0-----:R-:W-:-:S05]  /*3620*/  PRMT R7, R91, 0x8880, RZ ;  /* 0x000088805b077816 */ /* 0x001fca00000000ff */
[----:B------:R-:W-:-:S07]  /*3630*/  IMAD R88, R7, R90, RZ ;  /* 0x0000005a07587224 */ /* 0x000fce00078e02ff */
.L_x_109:
[----:B------:R-:W-:Y:S05]  /*3640*/  BSYNC B1 ;  /* 0x0000000000017941 */ /* 0x000fea0003800000 */
.L_x_108:
[----:B0-----:R-:W-:Y:S01]  /*3650*/  @!P5 IMAD R7, R28, R89, R88 ;  /* 0x000000591c07d224 */ /* 0x001fe200078e0258 */
[----:B------:R-:W-:Y:S04]  /*3660*/  BSSY B1, `(.L_x_110) ;  /* 0x0000006000017945 */ /* 0x000fe80003800000 */
[----:B------:R0:W-:Y:S01]  /*3670*/  @!P5 STG.E.U8 desc[UR36][R8.64+0x8], R7 ;  /* 0x000008070800d986 */ /* 0x0001e2000c101124 */
[----:B------:R-:W-:Y:S05]  /*3680*/  @P3 BRA `(.L_x_111) ;  /* 0x00000000000c3947 */ /* 0x000fea0003800000 */
[----:B--2---:R-:W0:Y:S02]  /*3690*/  LDG.E.U8 R91, desc[UR36][R4.64+0x9] ;  /* 0x00000924045b7981 */ /* 0x004e24000c1e1100 */
[----:B0-----:R-:W-:-:S05]  /*36a0*/  PRMT R7, R91, 0x8880, RZ ;  /* 0x000088805b077816 */ /* 0x001fca00000000ff */
[----:B------:R-:W-:-:S07]  /*36b0*/  IMAD R88, R7, R90, RZ ;  /* 0x0000005a07587224 */ /* 0x000fce00078e02ff */
.L_x_111:
[----:B------:R-:W-:Y:S05]  /*36c0*/  BSYNC B1 ;  /* 0x0000000000017941 */ /* 0x000fea0003800000 */
.L_x_110:
[----:B------:R-:W-:Y:S01]  /*36d0*/  ISETP.LT.OR P5, PT, R3, 0x9, !P0 ;  /* 0x000000090300780c */ /* 0x000fe200047a1670 */
[----:B------:R-:W-:Y:S01]  /*36e0*/  @!P3 IMAD R29, R29, R89, R88 ;  /* 0x000000591d1db224 */ /* 0x000fe200078e0258 */
[----:B------:R-:W-:Y:S01]  /*36f0*/  BSSY B1, `(.L_x_112) ;  /* 0x0000009000017945 */ /* 0x000fe20003800000 */
[C---:B------:R-:W-:Y:S02]  /*3700*/  ISETP.LT.OR P4, PT, R3.reuse, 0xa, !P0 ;  /* 0x0000000a0300780c */ /* 0x040fe40004781670 */
[C---:B------:R-:W-:Y:S01]  /*3710*/  ISETP.LT.OR P1, PT, R3.reuse, 0x12, !P2 ;  /* 0x000000120300780c */ /* 0x040fe20005721670 */
[----:B------:R0:W-:Y:S01]  /*3720*/  @!P3 STG.E.U8 desc[UR36][R8.64+0x9], R29 ;  /* 0x0000091d0800b986 */ /* 0x0001e2000c101124 */
[----:B------:R-:W-:-:S06]  /*3730*/  ISETP.LT.OR P3, PT, R3, 0x11, !P2 ;  /* 0x000000110300780c */ /* 0x000fcc0005761670 */
[----:B------:R-:W-:Y:S07]  /*3740*/  @P5 BRA `(.L_x_113) ;  /* 0x00000000000c5947 */ /* 0x000fee0003800000 */
[----:B--2---:R-:W0:Y:S02]  /*3750*/  LDG.E.U8 R91, desc[UR36][R12.64+0x8] ;  /* 0x000008240c5b7981 */ /* 0x004e24000c1e1100 */
[----:B0-----:R-:W-:-:S05]  /*3760*/  PRMT R7, R91, 0x8880, RZ ;  /* 0x000088805b077816 */ /* 0x001fca00000000ff */
[----:B------:R-:W-:-:S07]  /*3770*/  IMAD R88, R7, R90, RZ ;  /* 0x0000005a07587224 */ /* 0x000fce00078e02ff */
.L_x_113:
[----:B------:R-:W-:Y:S05]  /*3780*/  BSYNC B1 ;  /* 0x0000000000017941 */ /* 0x000fea0003800000 */
.L_x_112:
[----:B0-----:R-:W-:Y:S01]  /*3790*/  @!P5 IMAD R7, R30, R89, R88 ;  /* 0x000000591e07d224 */ /* 0x001fe200078e0258 */
[----:B------:R-:W-:Y:S04]  /*37a0*/  BSSY B1, `(.L_x_114) ;  /* 0x0000006000017945 */ /* 0x000fe80003800000 */
[----:B------:R0:W-:Y:S01]  /*37b0*/  @!P5 STG.E.U8 desc[UR36][R10.64+0x8], R7 ;  /* 0x000008070a00d986 */ /* 0x0001e2000c101124 */
[----:B------:R-:W-:Y:S05]  /*37c0*/  @P4 BRA `(.L_x_115) ;  /* 0x00000000000c4947 */ /* 0x000fea0003800000 */
[----:B--2---:R-:W0:Y:S02]  /*37d0*/  LDG.E.U8 R91, desc[UR36][R12.64+0x9] ;  /* 0x000009240c5b7981 */ /* 0x004e24000c1e1100 */
[----:B0-----:R-:W-:-:S05]  /*37e0*/  PRMT R7, R91, 0x8880, RZ ;  /* 0x000088805b077816 */ /* 0x001fca00000000ff */
[----:B------:R-:W-:-:S07]  /*37f0*/  IMAD R88, R7, R90, RZ ;  /* 0x0000005a07587224 */ /* 0x000fce00078e02ff */
.L_x_115:
[----:B------:R-:W-:Y:S05]  /*3800*/  BSYNC B1 ;  /* 0x0000000000017941 */ /* 0x000fea0003800000 */
.L_x_114:
[----:B------:R-:W-:Y:S01]  /*3810*/  @!P4 IMAD R31, R31, R89, R88 ;  /* 0x000000591f1fc224 */ /* 0x000fe200078e0258 */
[----:B------:R-:W-:Y:S04]  /*3820*/  BSSY B1, `(.L_x_116) ;  /* 0x0000006000017945 */ /* 0x000fe80003800000 */
[----:B------:R0:W-:Y:S01]  /*3830*/  @!P4 STG.E.U8 desc[UR36][R10.64+0x9], R31 ;  /* 0x0000091f0a00c986 */ /* 0x0001e2000c101124 */
[----:B------:R-:W-:Y:S05]  /*3840*/  @P3 BRA `(.L_x_117) ;  /* 0x00000000000c3947 */ /* 0x000fea0003800000 */
[----:B--2---:R-:W0:Y:S02]  /*3850*/  LDG.E.U8 R91, desc[UR36][R4.64+0x10] ;  /* 0x00001024045b7981 */ /* 0x004e24000c1e1100 */
[----:B0-----:R-:W-:-:S05]  /*3860*/  PRMT R7, R91, 0x8880, RZ ;  /* 0x000088805b077816 */ /* 0x001fca00000000ff */
[----:B------:R-:W-:-:S07]  /*3870*/  IMAD R88, R7, R90, RZ ;  /* 0x0000005a07587224 */ /* 0x000fce00078e02ff */
.L_x_117:
[----:B------:R-:W-:Y:S05]  /*3880*/  BSYNC B1 ;  /* 0x0000000000017941 */ /* 0x000fea0003800000 */
.L_x_116:
[----:B0-----:R-:W-:Y:S01]  /*3890*/  @!P3 IMAD R7, R32, R89, R88 ;  /* 0x000000592007b224 */ /* 0x001fe200078e0258 */
[----:B------:R-:W-:Y:S04]  /*38a0*/  BSSY B1, `(.L_x_118) ;  /* 0x0000006000017945 */ /* 0x000fe80003800000 */
[----:B------:R0:W-:Y:S01]  /*38b0*/  @!P3 STG.E.U8 desc[UR36][R8.64+0x10], R7 ;  /* 0x000010070800b986 */ /* 0x0001e2000c101124 */
[----:B------:R-:W-:Y:S05]  /*38c0*/  @P1 BRA `(.L_x_119) ;  /* 0x00000000000c1947 */ /* 0x000fea0003800000 */
[----:B--2---:R-:W0:Y:S02]  /*38d0*/  LDG.E.U8 R91, desc[UR36][R4.64+0x11] ;  /* 0x00001124045b7981 */ /* 0x004e24000c1e1100 */
[----:B0-----:R-:W-:-:S05]  /*38e0*/  PRMT R7, R91, 0x8880, RZ ;  /* 0x000088805b077816 */ /* 0x001fca00000000ff */
[----:B------:R-:W-:-:S07]  /*38f0*/  IMAD R88, R7, R90, RZ ;  /* 0x0000005a07587224 */ /* 0x000fce00078e02ff */
.L_x_119:
[----:B------:R-:W-:Y:S05]  /*3900*/  BSYNC B1 ;  /* 0x0000000000017941 */ /* 0x000fea0003800000 */
.L_x_118:
        /* <DEDUP_REMOVED lines=11> */
.L_x_121:
[----:B------:R-:W-:Y:S05]  /*39c0*/  BSYNC B1 ;  /* 0x0000000000017941 */ /* 0x000fea0003800000 */
.L_x_120:
[----:B0-----:R-:W-:Y:S01]  /*39d0*/  @!P4 IMAD R7, R34, R89, R88 ;  /* 0x000000592207c224 */ /* 0x001fe200078e0258 */
[----:B------:R-:W-:Y:S04]  /*39e0*/  BSSY B1, `(.L_x_122) ;  /* 0x0000006000017945 */ /* 0x000fe80003800000 */
[----:B------:R0:W-:Y:S01]  /*39f0*/  @!P4 STG.E.U8 desc[UR36][R10.64+0x10], R7 ;  /* 0x000010070a00c986 */ /* 0x0001e2000c101124 */
[----:B------:R-:W-:Y:S05]  /*3a00*/  @P3 BRA `(.L_x_123) ;  /* 0x00000000000c3947 */ /* 0x000fea0003800000 */
[----:B--2---:R-:W0:Y:S02]  /*3a10*/  LDG.E.U8 R91, desc[UR36][R12.64+0x11] ;  /* 0x000011240c5b7981 */ /* 0x004e24000c1e1100 */
[----:B0-----:R-:W-:-:S05]  /*3a20*/  PRMT R7, R91, 0x8880, RZ ;  /* 0x000088805b077816 */ /* 0x001fca00000000ff */
[----:B------:R-:W-:-:S07]  /*3a30*/  IMAD R88, R7, R90, RZ ;  /* 0x0000005a07587224 */ /* 0x000fce00078e02ff */
.L_x_123:
[----:B------:R-:W-:Y:S05]  /*3a40*/  BSYNC B1 ;  /* 0x0000000000017941 */ /* 0x000fea0003800000 */
.L_x_122:
[----:B------:R-:W-:Y:S01]  /*3a50*/  @!P3 IMAD R35, R35, R89, R88 ;  /* 0x000000592323b224 */ /* 0x000fe200078e0258 */
[----:B------:R-:W-:Y:S04]  /*3a60*/  BSSY B1, `(.L_x_124) ;  /* 0x0000006000017945 */ /* 0x000fe80003800000 */
[----:B------:R0:W-:Y:S01]  /*3a70*/  @!P3 STG.E.U8 desc[UR36][R10.64+0x11], R35 ;  /* 0x000011230a00b986 */ /* 0x0001e2000c101124 */
[----:B------:R-:W-:Y:S05]  /*3a80*/  @P5 BRA `(.L_x_125) ;  /* 0x00000000000c5947 */ /* 0x000fea0003800000 */
[----:B--2---:R-:W0:Y:S02]  /*3a90*/  LDG.E.U8 R91, desc[UR36][R4.64+0x18] ;  /* 0x00001824045b7981 */ /* 0x004e24000c1e1100 */
[----:B0-----:R-:W-:-:S05]  /*3aa0*/  PRMT R7, R91, 0x8880, RZ ;  /* 0x000088805b077816 */ /* 0x001fca00000000ff */
[----:B------:R-:W-:-:S07]  /*3ab0*/  IMAD R88, R7, R90, RZ ;  /* 0x0000005a07587224 */ /* 0x000fce00078e02ff */
.L_x_125:
[----:B------:R-:W-:Y:S05]  /*3ac0*/  BSYNC B1 ;  /* 0x0000000000017941 */ /* 0x000fea0003800000 */
.L_x_124:
[----:B0-----:R-:W-:Y:S01]  /*3ad0*/  @!P5 IMAD R7, R36, R89, R88 ;  /* 0x000000592407d224 */ /* 0x001fe200078e0258 */
[----:B------:R-:W-:Y:S04]  /*3ae0*/  BSSY B1, `(.L_x_126) ;  /* 0x0000006000017945 */ /* 0x000fe80003800000 */
[----:B------:R0:W-:Y:S01]  /*3af0*/  @!P5 STG.E.U8 desc[UR36][R8.64+0x18], R7 ;  /* 0x000018070800d986 */ /* 0x0001e2000c101124 */
[----:B------:R-:W-:Y:S05]  /*3b00*/  @P1 BRA `(.L_x_127) ;  /* 0x00000000000c1947 */ /* 0x000fea0003800000 */
[----:B--2---:R-:W0:Y:S02]  /*3b10*/  LDG.E.U8 R91, desc[UR36][R4.64+0x19] ;  /* 0x00001924045b7981 */ /* 0x004e24000c1e1100 */
[----:B0-----:R-:W-:-:S05]  /*3b20*/  PRMT R7, R91, 0x8880, RZ ;  /* 0x000088805b077816 */ /* 0x001fca00000000ff */
[----:B------:R-:W-:-:S07]  /*3b30*/  IMAD R88, R7, R90, RZ ;  /* 0x0000005a07587224 */ /* 0x000fce00078e02ff */
.L_x_127:
[----:B------:R-:W-:Y:S05]  /*3b40*/  BSYNC B1 ;  /* 0x0000000000017941 */ /* 0x000fea0003800000 */
.L_x_126:
        /* <DEDUP_REMOVED lines=11> */
.L_x_129:
[----:B------:R-:W-:Y:S05]  /*3c00*/  BSYNC B1 ;  /* 0x0000000000017941 */ /* 0x000fea0003800000 */
.L_x_128:
[----:B0-----:R-:W-:Y:S01]  /*3c10*/  @!P4 IMAD R7, R38, R89, R88 ;  /* 0x000000592607c224 */ /* 0x001fe200078e0258 */
[----:B------:R-:W-:Y:S04]  /*3c20*/  BSSY B1, `(.L_x_130) ;  /* 0x0000006000017945 */ /* 0x000fe80003800000 */
[----:B------:R0:W-:Y:S01]  /*3c30*/  @!P4 STG.E.U8 desc[UR36][R10.64+0x18], R7 ;  /* 0x000018070a00c986 */ /* 0x0001e2000c101124 */
[----:B------:R-:W-:Y:S05]  /*3c40*/  @P3 BRA `(.L_x_131) ;  /* 0x00000000000c3947 */ /* 0x000fea0003800000 */
[----:B--2---:R-:W0:Y:S02]  /*3c50*/  LDG.E.U8 R91, desc[UR36][R12.64+0x19] ;  /* 0x000019240c5b7981 */ /* 0x004e24000c1e1100 */
[----:B0-----:R-:W-:-:S05]  /*3c60*/  PRMT R7, R91, 0x8880, RZ ;  /* 0x000088805b077816 */ /* 0x001fca00000000ff */
[----:B------:R-:W-:-:S07]  /*3c70*/  IMAD R88, R7, R90, RZ ;  /* 0x0000005a07587224 */ /* 0x000fce00078e02ff */
.L_x_131:
[----:B------:R-:W-:Y:S05]  /*3c80*/  BSYNC B1 ;  /* 0x0000000000017941 */ /* 0x000fea0003800000 */
.L_x_130:
[----:B------:R-:W-:Y:S01]  /*3c90*/  @!P3 IMAD R39, R39, R89, R88 ;  /* 0x000000592727b224 */ /* 0x000fe200078e0258 */
[----:B------:R-:W-:Y:S04]  /*3ca0*/  BSSY B1, `(.L_x_132) ;  /* 0x0000006000017945 */ /* 0x000fe80003800000 */
[----:B------:R0:W-:Y:S01]  /*3cb0*/  @!P3 STG.E.U8 desc[UR36][R10.64+0x19], R39 ;  /* 0x000019270a00b986 */ /* 0x0001e2000c101124 */
[----:B------:R-:W-:Y:S05]  /*3cc0*/  @P5 BRA `(.L_x_133) ;  /* 0x00000000000c5947 */ /* 0x000fea0003800000 */
[----:B--2---:R-:W0:Y:S02]  /*3cd0*/  LDG.E.U8 R91, desc[UR36][R4.64+0x20] ;  /* 0x00002024045b7981 */ /* 0x004e24000c1e1100 */
[----:B0-----:R-:W-:-:S05]  /*3ce0*/  PRMT R7, R91, 0x8880, RZ ;  /* 0x000088805b077816 */ /* 0x001fca00000000ff */
[----:B------:R-:W-:-:S07]  /*3cf0*/  IMAD R88, R7, R90, RZ ;  /* 0x0000005a07587224 */ /* 0x000fce00078e02ff */
.L_x_133:
[----:B------:R-:W-:Y:S05]  /*3d00*/  BSYNC B1 ;  /* 0x0000000000017941 */ /* 0x000fea0003800000 */
.L_x_132:
[----:B0-----:R-:W-:Y:S01]  /*3d10*/  @!P5 IMAD R7, R40, R89, R88 ;  /* 0x000000592807d224 */ /* 0x001fe200078e0258 */
[----:B------:R-:W-:Y:S04]  /*3d20*/  BSSY B1, `(.L_x_134) ;  /* 0x0000006000017945 */ /* 0x000fe80003800000 */
[----:B------:R0:W-:Y:S01]  /*3d30*/  @!P5 STG.E.U8 desc[UR36][R8.64+0x20], R7 ;  /* 0x000020070800d986 */ /* 0x0001e2000c101124 */
[----:B------:R-:W-:Y:S05]  /*3d40*/  @P1 BRA `(.L_x_135) ;  /* 0x00000000000c1947 */ /* 0x000fea0003800000 */
[----:B--2---:R-:W0:Y:S02]  /*3d50*/  LDG.E.U8 R91, desc[UR36][R4.64+0x21] ;  /* 0x00002124045b7981 */ /* 0x004e24000c1e1100 */
[----:B0-----:R-:W-:-:S05]  /*3d60*/  PRMT R7, R91, 0x8880, RZ ;  /* 0x000088805b077816 */ /* 0x001fca00000000ff */
[----:B------:R-:W-:-:S07]  /*3d70*/  IMAD R88, R7, R90, RZ ;  /* 0x0000005a07587224 */ /* 0x000fce00078e02ff */
.L_x_135:
[----:B------:R-:W-:Y:S05]  /*3d80*/  BSYNC B1 ;  /* 0x0000000000017941 */ /* 0x000fea0003800000 */
.L_x_134:
        /* <DEDUP_REMOVED lines=11> */
.L_x_137:
[----:B------:R-:W-:Y:S05]  /*3e40*/  BSYNC B1 ;  /* 0x0000000000017941 */ /* 0x000fea0003800000 */
.L_x_136:
[----:B0-----:R-:W-:Y:S01]  /*3e50*/  @!P4 IMAD R7, R42, R89, R88 ;  /* 0x000000592a07c224 */ /* 0x001fe200078e0258 */
[----:B------:R-:W-:Y:S04]  /*3e60*/  BSSY B1, `(.L_x_138) ;  /* 0x0000006000017945 */ /* 0x000fe80003800000 */
[----:B------:R0:W-:Y:S01]  /*3e70*/  @!P4 STG.E.U8 desc[UR36][R10.64+0x20], R7 ;  /* 0x000020070a00c986 */ /* 0x0001e2000c101124 */
[----:B------:R-:W-:Y:S05]  /*3e80*/  @P3 BRA `(.L_x_139) ;  /* 0x00000000000c3947 */ /* 0x000fea0003800000 */
[----:B--2---:R-:W0:Y:S02]  /*3e90*/  LDG.E.U8 R91, desc[UR36][R12.64+0x21] ;  /* 0x000021240c5b7981 */ /* 0x004e24000c1e1100 */
[----:B0-----:R-:W-:-:S05]  /*3ea0*/  PRMT R7, R91, 0x8880, RZ ;  /* 0x000088805b077816 */ /* 0x001fca00000000ff */
[----:B------:R-:W-:-:S07]  /*3eb0*/  IMAD R88, R7, R90, RZ ;  /* 0x0000005a07587224 */ /* 0x000fce00078e02ff */
.L_x_139:
[----:B------:R-:W-:Y:S05]  /*3ec0*/  BSYNC B1 ;  /* 0x0000000000017941 */ /* 0x000fea0003800000 */
.L_x_138:
[----:B------:R-:W-:Y:S01]  /*3ed0*/  @!P3 IMAD R43, R43, R89, R88 ;  /* 0x000000592b2bb224 */ /* 0x000fe200078e0258 */
[----:B------:R-:W-:Y:S04]  /*3ee0*/  BSSY B1, `(.L_x_140) ;  /* 0x0000006000017945 */ /* 0x000fe80003800000 */
[----:B------:R0:W-:Y:S01]  /*3ef0*/  @!P3 STG.E.U8 desc[UR36][R10.64+0x21], R43 ;  /* 0x0000212b0a00b986 */ /* 0x0001e2000c101124 */
[----:B------:R-:W-:Y:S05]  /*3f00*/  @P5 BRA `(.L_x_141) ;  /* 0x00000000000c5947 */ /* 0x000fea0003800000 */
[----:B--2---:R-:W0:Y:S02]  /*3f10*/  LDG.E.U8 R91, desc[UR36][R4.64+0x28] ;  /* 0x00002824045b7981 */ /* 0x004e24000c1e1100 */
[----:B0-----:R-:W-:-:S05]  /*3f20*/  PRMT R7, R91, 0x8880, RZ ;  /* 0x000088805b077816 */ /* 0x001fca00000000ff */
[----:B------:R-:W-:-:S07]  /*3f30*/  IMAD R88, R7, R90, RZ ;  /* 0x0000005a07587224 */ /* 0x000fce00078e02ff */
.L_x_141:
[----:B------:R-:W-:Y:S05]  /*3f40*/  BSYNC B1 ;  /* 0x0000000000017941 */ /* 0x000fea0003800000 */
.L_x_140:
[----:B0-----:R-:W-:Y:S01]  /*3f50*/  @!P5 IMAD R7, R44, R89, R88 ;  /* 0x000000592c07d224 */ /* 0x001fe200078e0258 */
[----:B------:R-:W-:Y:S04]  /*3f60*/  BSSY B1, `(.L_x_142) ;  /* 0x0000006000017945 */ /* 0x000fe80003800000 */
[----:B------:R0:W-:Y:S01]  /*3f70*/  @!P5 STG.E.U8 desc[UR36][R8.64+0x28], R7 ;  /* 0x000028070800d986 */ /* 0x0001e2000c101124 */
[----:B------:R-:W-:Y:S05]  /*3f80*/  @P1 BRA `(.L_x_143) ;  /* 0x00000000000c1947 */ /* 0x000fea0003800000 */
[----:B--2---:R-:W0:Y:S02]  /*3f90*/  LDG.E.U8 R91, desc[UR36][R4.64+0x29] ;  /* 0x00002924045b7981 */ /* 0x004e24000c1e1100 */
[----:B0-----:R-:W-:-:S05]  /*3fa0*/  PRMT R7, R91, 0x8880, RZ ;  /* 0x000088805b077816 */ /* 0x001fca00000000ff */
[----:B------:R-:W-:-:S07]  /*3fb0*/  IMAD R88, R7, R90, RZ ;  /* 0x0000005a07587224 */ /* 0x000fce00078e02ff */
.L_x_143:
[----:B------:R-:W-:Y:S05]  /*3fc0*/  BSYNC B1 ;  /* 0x0000000000017941 */ /* 0x000fea0003800000 */
.L_x_142:
        /* <DEDUP_REMOVED lines=11> */
.L_x_145:
[----:B------:R-:W-:Y:S05]  /*4080*/  BSYNC B1 ;  /* 0x0000000000017941 */ /* 0x000fea0003800000 */
.L_x_144:
[----:B0-----:R-:W-:Y:S01]  /*4090*/  @!P4 IMAD R7, R46, R89, R88 ;  /* 0x000000592e07c224 */ /* 0x001fe200078e0258 */
[----:B------:R-:W-:Y:S04]  /*40a0*/  BSSY B1, `(.L_x_146) ;  /* 0x0000006000017945 */ /* 0x000fe80003800000 */
[----:B------:R0:W-:Y:S01]  /*40b0*/  @!P4 STG.E.U8 desc[UR36][R10.64+0x28], R7 ;  /* 0x000028070a00c986 */ /* 0x0001e2000c101124 */
[----:B------:R-:W-:Y:S05]  /*40c0*/  @P3 BRA `(.L_x_147) ;  /* 0x00000000000c3947 */ /* 0x000fea0003800000 */
[----:B--2---:R-:W0:Y:S02]  /*40d0*/  LDG.E.U8 R91, desc[UR36][R12.64+0x29] ;  /* 0x000029240c5b7981 */ /* 0x004e24000c1e1100 */
[----:B0-----:R-:W-:-:S05]  /*40e0*/  PRMT R7, R91, 0x8880, RZ ;  /* 0x000088805b077816 */ /* 0x001fca00000000ff */
[----:B------:R-:W-:-:S07]  /*40f0*/  IMAD R88, R7, R90, RZ ;  /* 0x0000005a07587224 */ /* 0x000fce00078e02ff */
.L_x_147:
[----:B------:R-:W-:Y:S05]  /*4100*/  BSYNC B1 ;  /* 0x0000000000017941 */ /* 0x000fea0003800000 */
.L_x_146:
[----:B------:R-:W-:Y:S01]  /*4110*/  @!P3 IMAD R47, R47, R89, R88 ;  /* 0x000000592f2fb224 */ /* 0x000fe200078e0258 */
[----:B------:R-:W-:Y:S04]  /*4120*/  BSSY B1, `(.L_x_148) ;  /* 0x0000006000017945 */ /* 0x000fe80003800000 */
[----:B------:R0:W-:Y:S01]  /*4130*/  @!P3 STG.E.U8 desc[UR36][R10.64+0x29], R47 ;  /* 0x0000292f0a00b986 */ /* 0x0001e2000c101124 */
[----:B------:R-:W-:Y:S05]  /*4140*/  @P5 BRA `(.L_x_149) ;  /* 0x00000000000c5947 */ /* 0x000fea0003800000 */
[----:B--2---:R-:W0:Y:S02]  /*4150*/  LDG.E.U8 R91, desc[UR36][R4.64+0x30] ;  /* 0x00003024045b7981 */ /* 0x004e24000c1e1100 */
[----:B0-----:R-:W-:-:S05]  /*4160*/  PRMT R7, R91, 0x8880, RZ ;  /* 0x000088805b077816 */ /* 0x001fca00000000ff */
[----:B------:R-:W-:-:S07]  /*4170*/  IMAD R88, R7, R90, RZ ;  /* 0x0000005a07587224 */ /* 0x000fce00078e02ff */
.L_x_149:
[----:B------:R-:W-:Y:S05]  /*4180*/  BSYNC B1 ;  /* 0x0000000000017941 */ /* 0x000fea0003800000 */
.L_x_148:
[----:B0-----:R-:W-:Y:S01]  /*4190*/  @!P5 IMAD R7, R48, R89, R88 ;  /* 0x000000593007d224 */ /* 0x001fe200078e0258 */
[----:B------:R-:W-:Y:S04]  /*41a0*/  BSSY B1, `(.L_x_150) ;  /* 0x0000006000017945 */ /* 0x000fe80003800000 */
[----:B------:R0:W-:Y:S01]  /*41b0*/  @!P5 STG.E.U8 desc[UR36][R8.64+0x30], R7 ;  /* 0x000030070800d986 */ /* 0x0001e2000c101124 */
[----:B------:R-:W-:Y:S05]  /*41c0*/  @P1 BRA `(.L_x_151) ;  /* 0x00000000000c1947 */ /* 0x000fea0003800000 */
[----:B--2---:R-:W0:Y:S02]  /*41d0*/  LDG.E.U8 R91, desc[UR36][R4.64+0x31] ;  /* 0x00003124045b7981 */ /* 0x004e24000c1e1100 */
[----:B0-----:R-:W-:-:S05]  /*41e0*/  PRMT R7, R91, 0x8880, RZ ;  /* 0x000088805b077816 */ /* 0x001fca00000000ff */
[----:B------:R-:W-:-:S07]  /*41f0*/  IMAD R88, R7, R90, RZ ;  /* 0x0000005a07587224 */ /* 0x000fce00078e02ff */
.L_x_151:
[----:B------:R-:W-:Y:S05]  /*4200*/  BSYNC B1 ;  /* 0x0000000000017941 */ /* 0x000fea0003800000 */
.L_x_150:
[----:B------:R-:W-:Y:S01]  /*4210*/  ISETP.LT.OR P4, PT, R3, 0x31, !P0 ;  /* 0x000000310300780c */ /* 0x000fe20004781670 */
[----:B------:R-:W-:Y:S01]  /*4220*/  @!P1 IMAD R49, R49, R89, R88 ;  /* 0x0000005931319224 */ /* 0x000fe200078e0258 */
[----:B------:R-:W-:Y:S01]  /*4230*/  BSSY B1, `(.L_x_152) ;  /* 0x000000a000017945 */ /* 0x000fe20003800000 */
[C---:B------:R-:W-:Y:S02]  /*4240*/  ISETP.LT.OR P3, PT, R3.reuse, 0x32, !P0 ;  /* 0x000000320300780c */ /* 0x040fe40004761670 */
        /* <DEDUP_REMOVED lines=8> */
.L_x_153:
[----:B------:R-:W-:Y:S05]  /*42d0*/  BSYNC B1 ;  /* 0x0000000000017941 */ /* 0x000fea0003800000 */
.L_x_152:
[----:B0-----:R-:W-:Y:S01]  /*42e0*/  @!P4 IMAD R7, R50, R89, R88 ;  /* 0x000000593207c224 */ /* 0x001fe200078e0258 */
[----:B------:R-:W-:Y:S04]  /*42f0*/  BSSY B1, `(.L_x_154) ;  /* 0x0000006000017945 */ /* 0x000fe80003800000 */
[----:B------:R0:W-:Y:S01]  /*4300*/  @!P4 STG.E.U8 desc[UR36][R10.64+0x30], R7 ;  /* 0x000030070a00c986 */ /* 0x0001e2000c101124 */
[----:B------:R-:W-:Y:S05]  /*4310*/  @P3 BRA `(.L_x_155) ;  /* 0x00000000000c3947 */ /* 0x000fea0003800000 */
[----:B--2---:R-:W0:Y:S02]  /*4320*/  LDG.E.U8 R91, desc[UR36][R12.64+0x31] ;  /* 0x000031240c5b7981 */ /* 0x004e24000c1e1100 */
[----:B0-----:R-:W-:-:S05]  /*4330*/  PRMT R7, R91, 0x8880, RZ ;  /* 0x000088805b077816 */ /* 0x001fca00000000ff */
[----:B------:R-:W-:-:S07]  /*4340*/  IMAD R88, R7, R90, RZ ;  /* 0x0000005a07587224 */ /* 0x000fce00078e02ff */
.L_x_155:
[----:B------:R-:W-:Y:S05]  /*4350*/  BSYNC B1 ;  /* 0x0000000000017941 */ /* 0x000fea0003800000 */
.L_x_154:
[----:B------:R-:W-:Y:S01]  /*4360*/  @!P3 IMAD R51, R51, R89, R88 ;  /* 0x000000593333b224 */ /* 0x000fe200078e0258 */
[----:B------:R-:W-:Y:S04]  /*4370*/  BSSY B1, `(.L_x_156) ;  /* 0x0000006000017945 */ /* 0x000fe80003800000 */
[----:B------:R0:W-:Y:S01]  /*4380*/  @!P3 STG.E.U8 desc[UR36][R10.64+0x31], R51 ;  /* 0x000031330a00b986 */ /* 0x0001e2000c101124 */
[----:B------:R-:W-:Y:S05]  /*4390*/  @P1 BRA `(.L_x_157) ;  /* 0x00000000000c1947 */ /* 0x000fea0003800000 */
[----:B--2---:R-:W0:Y:S02]  /*43a0*/  LDG.E.U8 R91, desc[UR36][R4.64+0x38] ;  /* 0x00003824045b7981 */ /* 0x004e24000c1e1100 */
[----:B0-----:R-:W-:-:S05]  /*43b0*/  PRMT R7, R91, 0x8880, RZ ;  /* 0x000088805b077816 */ /* 0x001fca00000000ff */
[----:B------:R-:W-:-:S07]  /*43c0*/  IMAD R88, R7, R90, RZ ;  /* 0x0000005a07587224 */ /* 0x000fce00078e02ff */
.L_x_157:
[----:B------:R-:W-:Y:S05]  /*43d0*/  BSYNC B1 ;  /* 0x0000000000017941 */ /* 0x000fea0003800000 */
.L_x_156:
[----:B0-----:R-:W-:Y:S01]  /*43e0*/  @!P1 IMAD R7, R52, R89, R88 ;  /* 0x0000005934079224 */ /* 0x001fe200078e0258 */
[----:B------:R-:W-:Y:S04]  /*43f0*/  BSSY B1, `(.L_x_158) ;  /* 0x0000006000017945 */ /* 0x000fe80003800000 */
[----:B------:R0:W-:Y:S01]  /*4400*/  @!P1 STG.E.U8 desc[UR36][R8.64+0x38], R7 ;  /* 0x0000380708009986 */ /* 0x0001e2000c101124 */
[----:B------:R-:W-:Y:S05]  /*4410*/  @P2 BRA `(.L_x_159) ;  /* 0x00000000000c2947 */ /* 0x000fea0003800000 */
[----:B--2---:R-:W0:Y:S02]  /*4420*/  LDG.E.U8 R91, desc[UR36][R4.64+0x39] ;  /* 0x00003924045b7981 */ /* 0x004e24000c1e1100 */
[----:B0-----:R-:W-:-:S05]  /*4430*/  PRMT R7, R91, 0x8880, RZ ;  /* 0x000088805b077816 */ /* 0x001fca00000000ff */
[----:B------:R-:W-:-:S07]  /*4440*/  IMAD R88, R7, R90, RZ ;  /* 0x0000005a07587224 */ /* 0x000fce00078e02ff */
.L_x_159:
[----:B------:R-:W-:Y:S05]  /*4450*/  BSYNC B1 ;  /* 0x0000000000017941 */ /* 0x000fea0003800000 */
.L_x_158:
[----:B------:R-:W-:Y:S01]  /*4460*/  @!P2 IMAD R53, R53, R89, R88 ;  /* 0x000000593535a224 */ /* 0x000fe200078e0258 */
[----:B------:R-:W-:Y:S04]  /*4470*/  BSSY B1, `(.L_x_160) ;  /* 0x0000006000017945 */ /* 0x000fe80003800000 */
[----:B------:R0:W-:Y:S01]  /*4480*/  @!P2 STG.E.U8 desc[UR36][R8.64+0x39], R53 ;  /* 0x000039350800a986 */ /* 0x0001e2000c101124 */
[----:B------:R-:W-:Y:S05]  /*4490*/  @P5 BRA `(.L_x_161) ;  /* 0x00000000000c5947 */ /* 0x000fea0003800000 */
[----:B--2---:R-:W2:Y:S02]  /*44a0*/  LDG.E.U8 R91, desc[UR36][R12.64+0x38] ;  /* 0x000038240c5b7981 */ /* 0x004ea4000c1e1100 */
[----:B--2---:R-:W-:-:S05]  /*44b0*/  PRMT R5, R91, 0x8880, RZ ;  /* 0x000088805b057816 */ /* 0x004fca00000000ff */
[----:B------:R-:W-:-:S07]  /*44c0*/  IMAD R88, R5, R90, RZ ;  /* 0x0000005a05587224 */ /* 0x000fce00078e02ff */
.L_x_161:
[----:B------:R-:W-:Y:S05]  /*44d0*/  BSYNC B1 ;  /* 0x0000000000017941 */ /* 0x000fea0003800000 */
.L_x_160:
[----:B------:R-:W-:Y:S01]  /*44e0*/  @!P5 IMAD R5, R54, R89, R88 ;  /* 0x000000593605d224 */ /* 0x000fe200078e0258 */
[----:B------:R-:W-:Y:S01]  /*44f0*/  ISETP.LT.OR P0, PT, R3, 0x3a, !P0 ;  /* 0x0000003a0300780c */ /* 0x000fe20004701670 */
[----:B------:R-:W-:Y:S03]  /*4500*/  BSSY B1, `(.L_x_162) ;  /* 0x0000006000017945 */ /* 0x000fe60003800000 */
[----:B------:R0:W-:Y:S09]  /*4510*/  @!P5 STG.E.U8 desc[UR36][R10.64+0x38], R5 ;  /* 0x000038050a00d986 */ /* 0x0001f2000c101124 */
[----:B------:R-:W-:Y:S05]  /*4520*/  @P0 BRA `(.L_x_163) ;  /* 0x00000000000c0947 */ /* 0x000fea0003800000 */
[----:B--2---:R-:W2:Y:S02]  /*4530*/  LDG.E.U8 R91, desc[UR36][R12.64+0x39] ;  /* 0x000039240c5b7981 */ /* 0x004ea4000c1e1100 */
[----:B--2---:R-:W-:-:S05]  /*4540*/  PRMT R3, R91, 0x8880, RZ ;  /* 0x000088805b037816 */ /* 0x004fca00000000ff */
[----:B------:R-:W-:-:S07]  /*4550*/  IMAD R88, R3, R90, RZ ;  /* 0x0000005a03587224 */ /* 0x000fce00078e02ff */
.L_x_163:
[----:B------:R-:W-:Y:S05]  /*4560*/  BSYNC B1 ;  /* 0x0000000000017941 */ /* 0x000fea0003800000 */
.L_x_162:
[----:B------:R-:W-:Y:S01]  /*4570*/  IMAD R55, R55, R89, R88 ;  /* 0x0000005937377224 */ /* 0x000fe200078e0258 */
[----:B------:R-:W-:Y:S06]  /*4580*/  @P0 BRA `(.L_x_164) ;  /* 0x0000000c00180947 */ /* 0x000fec0003800000 */
[----:B------:R0:W-:Y:S01]  /*4590*/  STG.E.U8 desc[UR36][R10.64+0x39], R55 ;  /* 0x000039370a007986 */ /* 0x0001e2000c101124 */
[----:B------:R-:W-:Y:S05]  /*45a0*/  BRA `(.L_x_164) ;  /* 0x0000000c00107947 */ /* 0x000fea0003800000 */
.L_x_35:
[C---:B------:R-:W-:Y:S02]  /*45b0*/  ISETP.GE.AND P2, PT, R102.reuse, 0x1, PT ;  /* 0x000000016600780c */ /* 0x040fe40003f46270 */
[----:B------:R-:W-:Y:S02]  /*45c0*/  ISETP.GE.AND P1, PT, R102, 0x9, PT ;  /* 0x000000096600780c */ /* 0x000fe40003f26270 */
[C---:B------:R-:W-:Y:S02]  /*45d0*/  ISETP.LT.OR P4, PT, R3.reuse, 0x1, !P2 ;  /* 0x000000010300780c */ /* 0x040fe40005781670 */
[C---:B------:R-:W-:Y:S02]  /*45e0*/  ISETP.LT.OR P5, PT, R3.reuse, 0x2, !P2 ;  /* 0x000000020300780c */ /* 0x040fe400057a1670 */
[C---:B------:R-:W-:Y:S02]  /*45f0*/  ISETP.LT.OR P0, PT, R3.reuse, 0x1, !P1 ;  /* 0x000000010300780c */ /* 0x040fe40004f01670 */
[----:B------:R-:W-:-:S07]  /*4600*/  ISETP.LT.OR P3, PT, R3, 0x2, !P1 ;  /* 0x000000020300780c */ /* 0x000fce0004f61670 */
[-C--:B------:R-:W-:Y:S02]  /*4610*/  @!P4 IMAD R5, R56, R89.reuse, RZ ;  /* 0x000000593805c224 */ /* 0x080fe400078e02ff */
[-C--:B------:R-:W-:Y:S02]  /*4620*/  @!P5 IMAD R57, R57, R89.reuse, RZ ;  /* 0x000000593939d224 */ /* 0x080fe400078e02ff */
[-C--:B------:R-:W-:Y:S01]  /*4630*/  @!P0 IMAD R13, R58, R89.reuse, RZ ;  /* 0x000000593a0d8224 */ /* 0x080fe200078e02ff */
[----:B------:R0:W-:Y:S01]  /*4640*/  @!P4 STG.E.U8 desc[UR36][R94.64], R5 ;  /* 0x000000055e00c986 */ /* 0x0001e2000c101124 */
[----:B------:R-:W-:Y:S01]  /*4650*/  ISETP.LT.OR P4, PT, R3, 0x9, !P2 ;  /* 0x000000090300780c */ /* 0x000fe20005781670 */
[----:B------:R-:W-:Y:S02]  /*4660*/  @!P3 IMAD R59, R59, R89, RZ ;  /* 0x000000593b3bb224 */ /* 0x000fe400078e02ff */
[----:B------:R-:W-:Y:S01]  /*4670*/  @!P5 STG.E.U8 desc[UR36][R94.64+0x1], R57 ;  /* 0x000001395e00d986 */ /* 0x000fe2000c101124 */
[----:B------:R-:W-:-:S03]  /*4680*/  ISETP.LT.OR P5, PT, R3, 0xa, !P2 ;  /* 0x0000000a0300780c */ /* 0x000fc600057a1670 */
[----:B------:R1:W-:Y:S01]  /*4690*/  @!P0 STG.E.U8 desc[UR36][R6.64], R13 ;  /* 0x0000000d06008986 */ /* 0x0003e2000c101124 */
[----:B------:R-:W-:-:S03]  /*46a0*/  ISETP.LT.OR P0, PT, R3, 0x9, !P1 ;  /* 0x000000090300780c */ /* 0x000fc60004f01670 */
[----:B------:R-:W-:Y:S01]  /*46b0*/  @!P3 STG.E.U8 desc[UR36][R6.64+0x1], R59 ;  /* 0x0000013b0600b986 */ /* 0x000fe2000c101124 */
[----:B------:R-:W-:Y:S01]  /*46c0*/  ISETP.LT.OR P3, PT, R3, 0xa, !P1 ;  /* 0x0000000a0300780c */ /* 0x000fe20004f61670 */
[----:B------:R-:W-:-:S04]  /*46d0*/  @!P4 IMAD R15, R60, R89, RZ ;  /* 0x000000593c0fc224 */ /* 0x000fc800078e02ff */
[-C--:B------:R-:W-:Y:S01]  /*46e0*/  @!P5 IMAD R61, R61, R89.reuse, RZ ;  /* 0x000000593d3dd224 */ /* 0x080fe200078e02ff */
[----:B------:R3:W-:Y:S01]  /*46f0*/  @!P4 STG.E.U8 desc[UR36][R94.64+0x8], R15 ;  /* 0x0000080f5e00c986 */ /* 0x0007e2000c101124 */
[C---:B------:R-:W-:Y:S02]  /*4700*/  ISETP.LT.OR P4, PT, R3.reuse, 0x11, !P2 ;  /* 0x000000110300780c */ /* 0x040fe40005781670 */
[-C--:B0-----:R-:W-:Y:S01]  /*4710*/  @!P0 IMAD R5, R62, R89.reuse, RZ ;  /* 0x000000593e058224 */ /* 0x081fe200078e02ff */
[----:B------:R-:W-:Y:S01]  /*4720*/  @!P5 STG.E.U8 desc[UR36][R94.64+0x9], R61 ;  /* 0x0000093d5e00d986 */ /* 0x000fe2000c101124 */
[----:B------:R-:W-:Y:S02]  /*4730*/  ISETP.LT.OR P5, PT, R3, 0x12, !P2 ;  /* 0x000000120300780c */ /* 0x000fe400057a1670 */
[----:B------:R-:W-:Y:S01]  /*4740*/  @!P3 IMAD R63, R63, R89, RZ ;  /* 0x000000593f3fb224 */ /* 0x000fe200078e02ff */
[----:B------:R0:W-:Y:S01]  /*4750*/  @!P0 STG.E.U8 desc[UR36][R6.64+0x8], R5 ;  /* 0x0000080506008986 */ /* 0x0001e2000c101124 */
[----:B------:R-:W-:-:S03]  /*4760*/  ISETP.LT.OR P0, PT, R3, 0x11, !P1 ;  /* 0x000000110300780c */ /* 0x000fc60004f01670 */
[----:B------:R-:W-:Y:S01]  /*4770*/  @!P3 STG.E.U8 desc[UR36][R6.64+0x9], R63 ;  /* 0x0000093f0600b986 */ /* 0x000fe2000c101124 */
[----:B------:R-:W-:Y:S01]  /*4780*/  ISETP.LT.OR P3, PT, R3, 0x12, !P1 ;  /* 0x000000120300780c */ /* 0x000fe20004f61670 */
[----:B-1----:R-:W-:-:S04]  /*4790*/  @!P4 IMAD R13, R64, R89, RZ ;  /* 0x00000059400dc224 */ /* 0x002fc800078e02ff */
[-C--:B------:R-:W-:Y:S01]  /*47a0*/  @!P5 IMAD R65, R65, R89.reuse, RZ ;  /* 0x000000594141d224 */ /* 0x080fe200078e02ff */
[----:B------:R1:W-:Y:S01]  /*47b0*/  @!P4 STG.E.U8 desc[UR36][R94.64+0x10], R13 ;  /* 0x0000100d5e00c986 */ /* 0x0003e2000c101124 */
[C---:B------:R-:W-:Y:S02]  /*47c0*/  ISETP.LT.OR P4, PT, R3.reuse, 0x19, !P2 ;  /* 0x000000190300780c */ /* 0x040fe40005781670 */
[-C--:B---3--:R-:W-:Y:S01]  /*47d0*/  @!P0 IMAD R15, R66, R89.reuse, RZ ;  /* 0x00000059420f8224 */ /* 0x088fe200078e02ff */
[----:B------:R-:W-:Y:S01]  /*47e0*/  @!P5 STG.E.U8 desc[UR36][R94.64+0x11], R65 ;  /* 0x000011415e00d986 */ /* 0x000fe2000c101124 */
[----:B------:R-:W-:Y:S02]  /*47f0*/  ISETP.LT.OR P5, PT, R3, 0x1a, !P2 ;  /* 0x0000001a0300780c */ /* 0x000fe400057a1670 */
[----:B------:R-:W-:Y:S01]  /*4800*/  @!P3 IMAD R67, R67, R89, RZ ;  /* 0x000000594343b224 */ /* 0x000fe200078e02ff */
[----:B------:R3:W-:Y:S01]  /*4810*/  @!P0 STG.E.U8 desc[UR36][R6.64+0x10], R15 ;  /* 0x0000100f06008986 */ /* 0x0007e2000c101124 */
[----:B------:R-:W-:-:S03]  /*4820*/  ISETP.LT.OR P0, PT, R3, 0x19, !P1 ;  /* 0x000000190300780c */ /* 0x000fc60004f01670 */
[----:B------:R-:W-:Y:S01]  /*4830*/  @!P3 STG.E.U8 desc[UR36][R6.64+0x11], R67 ;  /* 0x000011430600b986 */ /* 0x000fe2000c101124 */
[----:B------:R-:W-:Y:S01]  /*4840*/  ISETP.LT.OR P3, PT, R3, 0x1a, !P1 ;  /* 0x0000001a0300780c */ /* 0x000fe20004f61670 */
[----:B0-----:R-:W-:-:S04]  /*4850*/  @!P4 IMAD R5, R68, R89, RZ ;  /* 0x000000594405c224 */ /* 0x001fc800078e02ff */
[-C--:B------:R-:W-:Y:S01]  /*4860*/  @!P5 IMAD R69, R69, R89.reuse, RZ ;  /* 0x000000594545d224 */ /* 0x080fe200078e02ff */
[----:B------:R0:W-:Y:S01]  /*4870*/  @!P4 STG.E.U8 desc[UR36][R94.64+0x18], R5 ;  /* 0x000018055e00c986 */ /* 0x0001e2000c101124 */
[C---:B------:R-:W-:Y:S02]  /*4880*/  ISETP.LT.OR P4, PT, R3.reuse, 0x21, !P2 ;  /* 0x000000210300780c */ /* 0x040fe40005781670 */
[-C--:B-1----:R-:W-:Y:S01]  /*4890*/  @!P0 IMAD R13, R70, R89.reuse, RZ ;  /* 0x00000059460d8224 */ /* 0x082fe200078e02ff */
[----:B------:R-:W-:Y:S01]  /*48a0*/  @!P5 STG.E.U8 desc[UR36][R94.64+0x19], R69 ;  /* 0x000019455e00d986 */ /* 0x000fe2000c101124 */
[----:B------:R-:W-:Y:S02]  /*48b0*/  ISETP.LT.OR P5, PT, R3, 0x22, !P2 ;  /* 0x000000220300780c */ /* 0x000fe400057a1670 */
[----:B------:R-:W-:Y:S01]  /*48c0*/  @!P3 IMAD R71, R71, R89, RZ ;  /* 0x000000594747b224 */ /* 0x000fe200078e02ff */
[----:B------:R1:W-:Y:S01]  /*48d0*/  @!P0 STG.E.U8 desc[UR36][R6.64+0x18], R13 ;  /* 0x0000180d06008986 */ /* 0x0003e2000c101124 */
[----:B------:R-:W-:-:S03]  /*48e0*/  ISETP.LT.OR P0, PT, R3, 0x21, !P1 ;  /* 0x000000210300780c */ /* 0x000fc60004f01670 */
[----:B------:R-:W-:Y:S01]  /*48f0*/  @!P3 STG.E.U8 desc[UR36][R6.64+0x19], R71 ;  /* 0x000019470600b986 */ /* 0x000fe2000c101124 */
[----:B------:R-:W-:Y:S01]  /*4900*/  ISETP.LT.OR P3, PT, R3, 0x22, !P1 ;  /* 0x000000220300780c */ /* 0x000fe20004f61670 */
[----:B---3--:R-:W-:-:S04]  /*4910*/  @!P4 IMAD R15, R72, R89, RZ ;  /* 0x00000059480fc224 */ /* 0x008fc800078e02ff */
        /* <DEDUP_REMOVED lines=32> */
[----:B------:R-:W-:-:S02]  /*4b20*/  ISETP.GE.AND P0, PT, R102, 0x81, PT ;  /* 0x000000816600780c */ /* 0x000fc40003f06270 */
[C---:B------:R-:W-:Y:S01]  /*4b30*/  ISETP.LT.OR P5, PT, R3.reuse, 0x39, !P1 ;  /* 0x000000390300780c */ /* 0x040fe20004fa1670 */
[----:B------:R-:W-:Y:S01]  /*4b40*/  @!P3 STG.E.U8 desc[UR36][R6.64+0x31], R83 ;  /* 0x000031530600b986 */ /* 0x000fe2000c101124 */
[C---:B------:R-:W-:Y:S01]  /*4b50*/  ISETP.LT.OR P1, PT, R3.reuse, 0x3a, !P1 ;  /* 0x0000003a0300780c */ /* 0x040fe20004f21670 */
[----:B---3--:R-:W-:Y:S01]  /*4b60*/  @!P4 IMAD R15, R84, R89, RZ ;  /* 0x00000059540fc224 */ /* 0x008fe200078e02ff */
[----:B------:R-:W-:-:S03]  /*4b70*/  ISETP.LT.OR P3, PT, R3, 0x1, !P0 ;  /* 0x000000010300780c */ /* 0x000fc60004761670 */
[----:B------:R-:W-:Y:S01]  /*4b80*/  @!P2 IMAD R85, R85, R89, RZ ;  /* 0x000000595555a224 */ /* 0x000fe200078e02ff */
[----:B------:R-:W-:Y:S01]  /*4b90*/  @!P4 STG.E.U8 desc[UR36][R94.64+0x38], R15 ;  /* 0x0000380f5e00c986 */ /* 0x000fe2000c101124 */
[----:B------:R-:W-:-:S03]  /*4ba0*/  ISETP.LT.OR P4, PT, R3, 0x2, !P0 ;  /* 0x000000020300780c */ /* 0x000fc60004781670 */
[----:B------:R-:W-:Y:S01]  /*4bb0*/  @!P2 STG.E.U8 desc[UR36][R94.64+0x39], R85 ;  /* 0x000039555e00a986 */ /* 0x000fe2000c101124 */
[-C--:B0-----:R-:W-:Y:S01]  /*4bc0*/  @!P5 IMAD R5, R86, R89.reuse, RZ ;  /* 0x000000595605d224 */ /* 0x081fe200078e02ff */
[----:B------:R-:W-:Y:S01]  /*4bd0*/  ISETP.GE.AND P2, PT, R102, 0x89, PT ;  /* 0x000000896600780c */ /* 0x000fe20003f46270 */
[-C--:B------:R-:W-:Y:S02]  /*4be0*/  @!P1 IMAD R87, R87, R89.reuse, RZ ;  /* 0x0000005957579224 */ /* 0x080fe400078e02ff */
[----:B-1----:R-:W-:Y:S01]  /*4bf0*/  @!P3 IMAD R13, R24, R89, RZ ;  /* 0x00000059180db224 */ /* 0x002fe200078e02ff */
[----:B------:R0:W-:Y:S01]  /*4c00*/  @!P5 STG.E.U8 desc[UR36][R6.64+0x38], R5 ;  /* 0x000038050600d986 */ /* 0x0001e2000c101124 */
[----:B------:R-:W-:-:S03]  /*4c10*/  ISETP.LT.OR P5, PT, R3, 0x1, !P2 ;  /* 0x000000010300780c */ /* 0x000fc600057a1670 */
[----:B------:R-:W-:Y:S01]  /*4c20*/  @!P4 IMAD R25, R25, R89, RZ ;  /* 0x000000591919c224 */ /* 0x000fe200078e02ff */
[----:B------:R-:W-:Y:S01]  /*4c30*/  @!P1 STG.E.U8 desc[UR36][R6.64+0x39], R87 ;  /* 0x0000395706009986 */ /* 0x000fe2000c101124 */
[----:B------:R-:W-:-:S03]  /*4c40*/  ISETP.LT.OR P1, PT, R3, 0x2, !P2 ;  /* 0x000000020300780c */ /* 0x000fc60005721670 */
[----:B------:R-:W-:Y:S01]  /*4c50*/  @!P3 STG.E.U8 desc[UR36][R8.64], R13 ;  /* 0x0000000d0800b986 */ /* 0x000fe2000c101124 */
[----:B------:R-:W-:-:S03]  /*4c60*/  ISETP.LT.OR P3, PT, R3, 0x9, !P0 ;  /* 0x000000090300780c */ /* 0x000fc60004761670 */
[----:B------:R-:W-:Y:S01]  /*4c70*/  @!P4 STG.E.U8 desc[UR36][R8.64+0x1], R25 ;  /* 0x000001190800c986 */ /* 0x000fe2000c101124 */
[----:B------:R-:W-:Y:S01]  /*4c80*/  ISETP.LT.OR P4, PT, R3, 0xa, !P0 ;  /* 0x0000000a0300780c */ /* 0x000fe20004781670 */
[----:B0-----:R-:W-:-:S04]  /*4c90*/  @!P5 IMAD R5, R26, R89, RZ ;  /* 0x000000591a05d224 */ /* 0x001fc800078e02ff */
[-C--:B------:R-:W-:Y:S01]  /*4ca0*/  @!P1 IMAD R27, R27, R89.reuse, RZ ;  /* 0x000000591b1b9224 */ /* 0x080fe200078e02ff */
[----:B------:R0:W-:Y:S01]  /*4cb0*/  @!P5 STG.E.U8 desc[UR36][R10.64], R5 ;  /* 0x000000050a00d986 */ /* 0x0001e2000c101124 */
[C---:B------:R-:W-:Y:S02]  /*4cc0*/  ISETP.LT.OR P5, PT, R3.reuse, 0x9, !P2 ;  /* 0x000000090300780c */ /* 0x040fe400057a1670 */
[-C--:B------:R-:W-:Y:S01]  /*4cd0*/  @!P3 IMAD R15, R28, R89.reuse, RZ ;  /* 0x000000591c0fb224 */ /* 0x080fe200078e02ff */
[----:B------:R-:W-:Y:S01]  /*4ce0*/  @!P1 STG.E.U8 desc[UR36][R10.64+0x1], R27 ;  /* 0x0000011b0a009986 */ /* 0x000fe2000c101124 */
[----:B------:R-:W-:Y:S02]  /*4cf0*/  ISETP.LT.OR P1, PT, R3, 0xa, !P2 ;  /* 0x0000000a0300780c */ /* 0x000fe40005721670 */
[----:B------:R-:W-:Y:S01]  /*4d00*/  @!P4 IMAD R29, R29, R89, RZ ;  /* 0x000000591d1dc224 */ /* 0x000fe200078e02ff */
        /* <DEDUP_REMOVED lines=40> */
[----:B-1----:R-:W-:-:S04]  /*4f90*/  @!P5 IMAD R13, R42, R89, RZ ;  /* 0x000000592a0dd224 */ /* 0x002fc800078e02ff */
        /* <DEDUP_REMOVED lines=12> */
[----:B------:R-:W-:-:S04]  /*5060*/  @!P1 IMAD R7, R46, R89, RZ ;  /* 0x000000592e079224 */ /* 0x000fc800078e02ff */
[-C--:B------:R-:W-:Y:S01]  /*5070*/  @!P3 IMAD R47, R47, R89.reuse, RZ ;  /* 0x000000592f2fb224 */ /* 0x080fe200078e02ff */
[----:B------:R1:W-:Y:S01]  /*5080*/  @!P1 STG.E.U8 desc[UR36][R10.64+0x28], R7 ;  /* 0x000028070a009986 */ /* 0x0003e2000c101124 */
[----:B------:R-:W-:Y:S02]  /*5090*/  ISETP.LT.OR P1, PT, R3, 0x31, !P2 ;  /* 0x000000310300780c */ /* 0x000fe40005721670 */
[----:B------:R-:W-:Y:S01]  /*50a0*/  @!P4 IMAD R49, R49, R89, RZ ;  /* 0x000000593131c224 */ /* 0x000fe200078e02ff */
[----:B------:R3:W-:Y:S01]  /*50b0*/  @!P3 STG.E.U8 desc[UR36][R10.64+0x29], R47 ;  /* 0x0000292f0a00b986 */ /* 0x0007e2000c101124 */
[C---:B------:R-:W-:Y:S02]  /*50c0*/  ISETP.LT.OR P3, PT, R3.reuse, 0x39, !P0 ;  /* 0x000000390300780c */ /* 0x040fe40004761670 */
[C---:B------:R-:W-:Y:S01]  /*50d0*/  ISETP.LT.OR P0, PT, R3.reuse, 0x3a, !P0 ;  /* 0x0000003a0300780c */ /* 0x040fe20004701670 */
[----:B------:R3:W-:Y:S01]  /*50e0*/  @!P4 STG.E.U8 desc[UR36][R8.64+0x31], R49 ;  /* 0x000031310800c986 */ /* 0x0007e2000c101124 */
[----:B------:R-:W-:-:S03]  /*50f0*/  ISETP.LT.OR P4, PT, R3, 0x32, !P2 ;  /* 0x000000320300780c */ /* 0x000fc60005781670 */
[----:B------:R3:W-:Y:S01]  /*5100*/  @!P5 STG.E.U8 desc[UR36][R8.64+0x30], R13 ;  /* 0x0000300d0800d986 */ /* 0x0007e2000c101124 */
[C---:B------:R-:W-:Y:S02]  /*5110*/  ISETP.LT.OR P5, PT, R3.reuse, 0x39, !P2 ;  /* 0x000000390300780c */ /* 0x040fe400057a1670 */
[----:B------:R-:W-:Y:S01]  /*5120*/  ISETP.LT.OR P2, PT, R3, 0x3a, !P2 ;  /* 0x0000003a0300780c */ /* 0x000fe20005741670 */
[-C--:B------:R-:W-:Y:S02]  /*5130*/  @!P1 IMAD R3, R50, R89.reuse, RZ ;  /* 0x0000005932039224 */ /* 0x080fe400078e02ff */
[-C--:B0-----:R-:W-:Y:S02]  /*5140*/  @!P3 IMAD R5, R52, R89.reuse, RZ ;  /* 0x000000593405b224 */ /* 0x081fe400078e02ff */
[-C--:B------:R-:W-:Y:S01]  /*5150*/  @!P0 IMAD R53, R53, R89.reuse, RZ ;  /* 0x0000005935358224 */ /* 0x080fe200078e02ff */
[----:B------:R3:W-:Y:S01]  /*5160*/  @!P1 STG.E.U8 desc[UR36][R10.64+0x30], R3 ;  /* 0x000030030a009986 */ /* 0x0007e2000c101124 */
[----:B------:R-:W-:-:S04]  /*5170*/  @!P4 IMAD R51, R51, R89, RZ ;  /* 0x000000593333c224 */ /* 0x000fc800078e02ff */
[-C--:B-1----:R-:W-:Y:S01]  /*5180*/  @!P5 IMAD R7, R54, R89.reuse, RZ ;  /* 0x000000593607d224 */ /* 0x082fe200078e02ff */
[----:B------:R3:W-:Y:S01]  /*5190*/  @!P4 STG.E.U8 desc[UR36][R10.64+0x31], R51 ;  /* 0x000031330a00c986 */ /* 0x0007e2000c101124 */
[----:B------:R-:W-:-:S03]  /*51a0*/  @!P2 IMAD R55, R55, R89, RZ ;  /* 0x000000593737a224 */ /* 0x000fc600078e02ff */
[----:B------:R3:W-:Y:S04]  /*51b0*/  @!P3 STG.E.U8 desc[UR36][R8.64+0x38], R5 ;  /* 0x000038050800b986 */ /* 0x0007e8000c101124 */
[----:B------:R3:W-:Y:S04]  /*51c0*/  @!P0 STG.E.U8 desc[UR36][R8.64+0x39], R53 ;  /* 0x0000393508008986 */ /* 0x0007e8000c101124 */
[----:B------:R3:W-:Y:S04]  /*51d0*/  @!P5 STG.E.U8 desc[UR36][R10.64+0x38], R7 ;  /* 0x000038070a00d986 */ /* 0x0007e8000c101124 */
[----:B------:R3:W-:Y:S02]  /*51e0*/  @!P2 STG.E.U8 desc[UR36][R10.64+0x39], R55 ;  /* 0x000039370a00a986 */ /* 0x0007e4000c101124 */
.L_x_164:
[----:B------:R-:W-:Y:S05]  /*51f0*/  BSYNC B0 ;  /* 0x0000000000007941 */ /* 0x000fea0003800000 */
.L_x_34:
[----:B------:R-:W-:Y:S01]  /*5200*/  ULDC UR4, c[0x0][0xc] ;  /* 0x0000030000047ab9 */ /* 0x000fe20000000800 */
[----:B------:R-:W-:Y:S01]  /*5210*/  ULDC UR5, c[0x0][0x10] ;  /* 0x0000040000057ab9 */ /* 0x000fe20000000800 */
[----:B---3--:R-:W3:Y:S01]  /*5220*/  LDC R3, c[0x0][0x14] ;  /* 0x00000500ff037b82 */ /* 0x008ee20000000800 */
[----:B------:R-:W-:Y:S01]  /*5230*/  UIMAD.WIDE.U32 UR4, UR4, UR5, URZ ;  /* 0x00000005040472a5 */ /* 0x000fe2000f8e003f */
[----:B------:R-:W-:Y:S02]  /*5240*/  IMAD.MOV.U32 R93, RZ, RZ, -0x1 ;  /* 0xffffffffff5d7424 */ /* 0x000fe400078e00ff */
[----:B------:R-:W-:-:S03]  /*5250*/  IMAD.MOV.U32 R88, RZ, RZ, -0x1 ;  /* 0xffffffffff587424 */ /* 0x000fc600078e00ff */
[----:B---3--:R-:W-:-:S04]  /*5260*/  IMAD.WIDE.U32 R16, R3, UR4, R16 ;  /* 0x0000000403107c25 */ /* 0x008fc8000f8e0010 */
[----:B------:R-:W-:Y:S01]  /*5270*/  IMAD R3, R3, UR5, RZ ;  /* 0x0000000503037c24 */ /* 0x000fe2000f8e02ff */
[----:B------:R-:W-:Y:S02]  /*5280*/  ULDC.64 UR4, c[0x0][0x650] ;  /* 0x0001940000047ab9 */ /* 0x000fe40000000a00 */
[----:B------:R-:W-:Y:S01]  /*5290*/  ISETP.GE.U32.AND P0, PT, R16, UR4, PT ;  /* 0x0000000410007c0c */ /* 0x000fe2000bf06070 */
[--C-:B------:R-:W-:Y:S01]  /*52a0*/  IMAD.IADD R17, R17, 0x1, R3.reuse ;  /* 0x0000000111117824 */ /* 0x100fe200078e0203 */
[----:B------:R-:W-:-:S04]  /*52b0*/  PRMT R3, RZ, 0x7610, R3 ;  /* 0x00007610ff037816 */ /* 0x000fc80000000003 */
[----:B------:R-:W-:-:S13]  /*52c0*/  ISETP.GE.U32.AND.EX P0, PT, R17, UR5, PT, P0 ;  /* 0x0000000511007c0c */ /* 0x000fda000bf06100 */
[----:B------:R-:W-:Y:S05]  /*52d0*/  @P0 BRA `(.L_x_165) ;  /* 0x0000000400640947 */ /* 0x000fea0003800000 */
[----:B------:R-:W3:Y:S01]  /*52e0*/  S2R R12, SR_CTAID.X ;  /* 0x00000000000c7919 */ /* 0x000ee20000002500 */
[----:B0-----:R-:W0:Y:S01]  /*52f0*/  LDC.64 R10, c[0x0][0x628] ;  /* 0x00018a00ff0a7b82 */ /* 0x001e220000000a00 */
[----:B------:R-:W-:Y:S01]  /*5300*/  ULDC UR4, c[0x0][0x150] ;  /* 0x0000540000047ab9 */ /* 0x000fe20000000800 */
[----:B------:R-:W-:Y:S01]  /*5310*/  IMAD.MOV.U32 R8, RZ, RZ, R16 ;  /* 0x000000ffff087224 */ /* 0x000fe200078e0010 */
[----:B------:R-:W0:Y:S01]  /*5320*/  S2R R24, SR_CTAID.Y ;  /* 0x0000000000187919 */ /* 0x000e220000002600 */
[----:B------:R-:W-:-:S04]  /*5330*/  IMAD.MOV.U32 R9, RZ, RZ, R17 ;  /* 0x000000ffff097224 */ /* 0x000fc800078e0011 */
[----:B------:R-:W1:Y:S08]  /*5340*/  LDC R21, c[0x0][0x144] ;  /* 0x00005100ff157b82 */ /* 0x000e700000000800 */
[----:B------:R-:W1:Y:S08]  /*5350*/  LDC R0, c[0x0][0x630] ;  /* 0x00018c00ff007b82 */ /* 0x000e700000000800 */
[----:B------:R-:W1:Y:S01]  /*5360*/  LDC.64 R14, c[0x0][0x620] ;  /* 0x00018800ff0e7b82 */ /* 0x000e620000000a00 */
[----:B0-----:R-:W-:-:S04]  /*5370*/  ISETP.NE.U32.AND P0, PT, R10, RZ, PT ;  /* 0x000000ff0a00720c */ /* 0x001fc80003f05070 */
[----:B------:R-:W-:Y:S02]  /*5380*/  ISETP.NE.AND.EX P0, PT, R11, RZ, PT, P0 ;  /* 0x000000ff0b00720c */ /* 0x000fe40003f05300 */
[----:B---3--:R-:W-:-:S05]  /*5390*/  I2FP.F32.U32 R3, R12 ;  /* 0x0000000c00037245 */ /* 0x008fca0000201000 */
[----:B------:R-:W-:-:S04]  /*53a0*/  FMUL R3, R3, UR4 ;  /* 0x0000000403037c20 */ /* 0x000fc80008400000 */
[----:B------:R0:W3:Y:S02]  /*53b0*/  F2I.U32.TRUNC.NTZ R20, R3 ;  /* 0x0000000300147305 */ /* 0x0000e4000020f000 */
[----:B------:R-:W-:Y:S05]  /*53c0*/  @!P0 BRA `(.L_x_166) ;  /* 0x0000000000288947 */ /* 0x000fea0003800000 */
[----:B0-----:R-:W0:Y:S02]  /*53d0*/  LDC R3, c[0x0][0x634] ;  /* 0x00018d00ff037b82 */ /* 0x001e240000000800 */
        /* <DEDUP_REMOVED lines=9> */
.L_x_166:
[----:B------:R-:W2:Y:S01]  /*5470*/  LDC.64 R28, c[0x0][0x640] ;  /* 0x00019000ff1c7b82 */ /* 0x000ea20000000a00 */
[-CC-:B-1----:R-:W-:Y:S01]  /*5480*/  SHF.R.U64 R88, R8, R0.reuse, R9.reuse ;  /* 0x0000000008587219 */ /* 0x182fe20000001209 */
[----:B---3--:R-:W-:Y:S01]  /*5490*/  IMAD.MOV R20, RZ, RZ, -R20 ;  /* 0x000000ffff147224 */ /* 0x008fe200078e0a14 */
[----:B------:R-:W-:Y:S01]  /*54a0*/  SHF.R.U32.HI R0, RZ, R0, R9 ;  /* 0x00000000ff007219 */ /* 0x000fe20000011609 */
[----:B------:R-:W-:Y:S01]  /*54b0*/  ULDC UR4, c[0x0][0x154] ;  /* 0x0000550000047ab9 */ /* 0x000fe20000000800 */
[----:B0-----:R-:W-:Y:S01]  /*54c0*/  IADD3 R3, P0, RZ, -R88, RZ ;  /* 0x80000058ff037210 */ /* 0x001fe20007f1e0ff */
[----:B------:R-:W-:Y:S02]  /*54d0*/  IMAD R21, R21, R20, R12 ;  /* 0x0000001415157224 */ /* 0x000fe400078e020c */
[----:B------:R-:W0:Y:S01]  /*54e0*/  LDC R6, c[0x0][0x618] ;  /* 0x00018600ff067b82 */ /* 0x000e220000000800 */
[----:B------:R-:W-:Y:S02]  /*54f0*/  IMAD.MOV.U32 R7, RZ, RZ, 0x1 ;  /* 0x00000001ff077424 */ /* 0x000fe400078e00ff */
[----:B------:R-:W-:-:S04]  /*5500*/  IMAD.X R5, RZ, RZ, ~R0, P0 ;  /* 0x000000ffff057224 */ /* 0x000fc800000e0e00 */
[-C--:B------:R-:W-:Y:S01]  /*5510*/  IMAD R0, R5, R14.reuse, RZ ;  /* 0x0000000e05007224 */ /* 0x080fe200078e02ff */
[----:B------:R-:W1:Y:S01]  /*5520*/  LDC R8, c[0x0][0x608] ;  /* 0x00018200ff087b82 */ /* 0x000e620000000800 */
[----:B------:R-:W-:-:S04]  /*5530*/  IMAD.WIDE.U32 R4, R3, R14, R16 ;  /* 0x0000000e03047225 */ /* 0x000fc800078e0010 */
[----:B------:R-:W-:Y:S01]  /*5540*/  IMAD R3, R3, R15, R0 ;  /* 0x0000000f03037224 */ /* 0x000fe200078e0200 */
[----:B------:R-:W-:Y:S02]  /*5550*/  I2FP.F32.U32 R0, R24 ;  /* 0x0000001800007245 */ /* 0x000fe40000201000 */
[----:B------:R-:W3:Y:S01]  /*5560*/  LDC R26, c[0x0][0x658] ;  /* 0x00019600ff1a7b82 */ /* 0x000ee20000000800 */
[----:B------:R-:W-:Y:S01]  /*5570*/  IMAD.IADD R3, R5, 0x1, R3 ;  /* 0x0000000105037824 */ /* 0x000fe200078e0203 */
[----:B--2---:R-:W-:Y:S01]  /*5580*/  ISETP.NE.U32.AND P0, PT, R28, RZ, PT ;  /* 0x000000ff1c00720c */ /* 0x004fe20003f05070 */
[----:B------:R-:W-:Y:S01]  /*5590*/  FMUL R0, R0, UR4 ;  /* 0x0000000400007c20 */ /* 0x000fe20008400000 */
[----:B------:R-:W-:Y:S02]  /*55a0*/  IMAD.MOV.U32 R5, RZ, RZ, -0x1 ;  /* 0xffffffffff057424 */ /* 0x000fe400078e00ff */
[----:B------:R-:W-:Y:S01]  /*55b0*/  ISETP.NE.AND.EX P0, PT, R29, RZ, PT, P0 ;  /* 0x000000ff1d00720c */ /* 0x000fe20003f05300 */
[----:B------:R2:W2:Y:S01]  /*55c0*/  F2I.U32.TRUNC.NTZ R13, R0 ;  /* 0x00000000000d7305 */ /* 0x0004a2000020f000 */
[----:B------:R-:W2:Y:S01]  /*55d0*/  LDC R15, c[0x0][0x148] ;  /* 0x00005200ff0f7b82 */ /* 0x000ea20000000800 */
[----:B0-----:R-:W-:-:S02]  /*55e0*/  SHF.R.U64 R12, R4, R6, R3 ;  /* 0x00000006040c7219 */ /* 0x001fc40000001203 */
[----:B------:R-:W-:-:S05]  /*55f0*/  SHF.R.U32.HI R3, RZ, R6, R3 ;  /* 0x00000006ff037219 */ /* 0x000fca0000011603 */
[----:B------:R-:W0:Y:S01]  /*5600*/  LDC R20, c[0x0][0x600] ;  /* 0x00018000ff147b82 */ /* 0x000e220000000800 */
[-CC-:B-1----:R-:W-:Y:S02]  /*5610*/  SHF.R.U64 R10, R12, R8.reuse, R3.reuse ;  /* 0x000000080c0a7219 */ /* 0x182fe40000001203 */
[----:B------:R-:W-:-:S05]  /*5620*/  SHF.R.U32.HI R3, RZ, R8, R3 ;  /* 0x00000008ff037219 */ /* 0x000fca0000011603 */
[----:B------:R-:W1:Y:S01]  /*5630*/  LDC R27, c[0x0][0x648] ;  /* 0x00019200ff1b7b82 */ /* 0x000e620000000800 */
[-C--:B---3--:R-:W-:Y:S02]  /*5640*/  SHF.L.U32 R4, R5, R26.reuse, RZ ;  /* 0x0000001a05047219 */ /* 0x088fe400000006ff */
[-CC-:B------:R-:W-:Y:S02]  /*5650*/  SHF.R.U64 R14, R10, R26.reuse, R3.reuse ;  /* 0x0000001a0a0e7219 */ /* 0x180fe40000001203 */
[----:B------:R-:W-:Y:S02]  /*5660*/  SHF.R.U32.HI R5, RZ, R26, R3 ;  /* 0x0000001aff057219 */ /* 0x000fe40000011603 */
[----:B------:R-:W-:Y:S01]  /*5670*/  LOP3.LUT R25, RZ, R4, RZ, 0x33, !PT ;  /* 0x00000004ff197212 */ /* 0x000fe200078e33ff */
[----:B------:R-:W3:Y:S01]  /*5680*/  LDC R30, c[0x0][0x638] ;  /* 0x00018e00ff1e7b82 */ /* 0x000ee20000000800 */
[----:B------:R-:W-:Y:S01]  /*5690*/  SHF.L.U32 R26, R7, R26, RZ ;  /* 0x0000001a071a7219 */ /* 0x000fe200000006ff */
[----:B------:R-:W-:-:S06]  /*56a0*/  IMAD.MOV.U32 R4, RZ, RZ, R14 ;  /* 0x000000ffff047224 */ /* 0x000fcc00078e000e */
[----:B------:R-:W0:Y:S01]  /*56b0*/  LDC R31, c[0x0][0x610] ;  /* 0x00018400ff1f7b82 */ /* 0x000e220000000800 */
        /* <DEDUP_REMOVED lines=11> */
.L_x_167:
[----:B------:R-:W-:Y:S01]  /*5770*/  ISETP.NE.AND P0, PT, R2, 0x1, PT ;  /* 0x000000010200780c */ /* 0x000fe20003f05270 */
[----:B0-----:R-:W-:Y:S01]  /*5780*/  VIADD R7, R20, 0xffffffff ;  /* 0xffffffff14077836 */ /* 0x001fe20000000000 */
[----:B-12---:R-:W-:Y:S01]  /*5790*/  SHF.R.U64 R0, R4, R27, R5 ;  /* 0x0000001b04007219 */ /* 0x006fe20000001205 */
[----:B------:R-:W-:Y:S01]  /*57a0*/  IMAD.MOV R13, RZ, RZ, -R13 ;  /* 0x000000ffff0d7224 */ /* 0x000fe200078e0a0d */
[----:B------:R-:W-:Y:S01]  /*57b0*/  LOP3.LUT R5, R10, R25, RZ, 0xc0, !PT ;  /* 0x000000190a057212 */ /* 0x000fe200078ec0ff */
[----:B------:R-:W-:Y:S01]  /*57c0*/  IMAD.MOV.U32 R4, RZ, RZ, 0x1 ;  /* 0x00000001ff047424 */ /* 0x000fe200078e00ff */
[----:B------:R-:W-:Y:S01]  /*57d0*/  LOP3.LUT R12, R12, R7, RZ, 0xc0, !PT ;  /* 0x000000070c0c7212 */ /* 0x000fe200078ec0ff */
[----:B------:R-:W-:Y:S02]  /*57e0*/  IMAD.MOV R3, RZ, RZ, -R0 ;  /* 0x000000ffff037224 */ /* 0x000fe400078e0a00 */
[----:B------:R-:W-:Y:S02]  /*57f0*/  IMAD R0, R26, R0, R5 ;  /* 0x000000001a007224 */ /* 0x000fe400078e0205 */
[----:B---3--:R-:W-:-:S02]  /*5800*/  IMAD R3, R3, R30, R14 ;  /* 0x0000001e03037224 */ /* 0x008fc400078e020e */
[----:B------:R-:W-:Y:S02]  /*5810*/  @P0 IMAD R21, R15, R13, R24 ;  /* 0x0000000d0f150224 */ /* 0x000fe400078e0218 */
[----:B------:R-:W-:Y:S01]  /*5820*/  IMAD R5, R3, R20, R12 ;  /* 0x0000001403057224 */ /* 0x000fe200078e020c */
[----:B------:R-:W-:Y:S01]  /*5830*/  PRMT R3, R4, 0x7610, R3 ;  /* 0x0000761004037816 */ /* 0x000fe20000000003 */
[----:B------:R-:W-:-:S05]  /*5840*/  IMAD R0, R0, R31, R21 ;  /* 0x0000001f00007224 */ /* 0x000fca00078e0215 */
[----:B------:R-:W-:Y:S02]  /*5850*/  SEL R93, R5, R0, !P0 ;  /* 0x00000000055d7207 */ /* 0x000fe40004000000 */
[----:B------:R-:W-:-:S07]  /*5860*/  SEL R0, R0, R5, !P0 ;  /* 0x0000000500007207 */ /* 0x000fce0004000000 */
.L_x_165:
[----:B------:R-:W-:Y:S01]  /*5870*/  LOP3.LUT P0, RZ, R3, 0xff, RZ, 0xc0, !PT ;  /* 0x000000ff03ff7812 */ /* 0x000fe2000780c0ff */
[----:B------:R-:W-:-:S12]  /*5880*/  IMAD.MOV.U32 R92, RZ, RZ, R0 ;  /* 0x000000ffff5c7224 */ /* 0x000fd800078e0000 */
[----:B------:R-:W-:Y:S05]  /*5890*/  @P0 BRA `(.L_x_168) ;  /* 0xffffffb800480947 */ /* 0x000fea000383ffff */
[----:B------:R-:W-:Y:S05]  /*58a0*/  EXIT ;  /* 0x000000000000794d */ /* 0x000fea0003800000 */
.L_x_7:
[----:B0-----:R-:W-:Y:S01]  /*58b0*/  ULDC.64 UR4, c[0x0][0x650] ;  /* 0x0001940000047ab9 */ /* 0x001fe20000000a00 */
        /* <DEDUP_REMOVED lines=25> */
.L_x_170:
[----:B------:R-:W0:Y:S01]  /*5a50*/  LDC.64 R28, c[0x0][0x640] ;  /* 0x00019000ff1c7b82 */ /* 0x000e220000000a00 */
[-CC-:B------:R-:W-:Y:S01]  /*5a60*/  SHF.R.U64 R22, R12, R6.reuse, R13.reuse ;  /* 0x000000060c167219 */ /* 0x180fe2000000120d */
[----:B------:R-:W-:Y:S01]  /*5a70*/  IMAD.MOV.U32 R30, RZ, RZ, 0x1 ;  /* 0x00000001ff1e7424 */ /* 0x000fe200078e00ff */
[----:B------:R-:W-:Y:S02]  /*5a80*/  SHF.R.U32.HI R6, RZ, R6, R13 ;  /* 0x00000006ff067219 */ /* 0x000fe4000001160d */
        /* <DEDUP_REMOVED lines=8> */
[----:B------:R-:W-:Y:S01]  /*5b10*/  IMAD.IADD R9, R9, 0x1, R11 ;  /* 0x0000000109097824 */ /* 0x000fe200078e020b */
[----:B0-----:R-:W-:-:S04]  /*5b20*/  ISETP.NE.U32.AND P0, PT, R28, RZ, PT ;  /* 0x000000ff1c00720c */ /* 0x001fc80003f05070 */
[----:B------:R-:W-:Y:S02]  /*5b30*/  ISETP.NE.AND.EX P0, PT, R29, RZ, PT, P0 ;  /* 0x000000ff1d00720c */ /* 0x000fe40003f05300 */
[----:B------:R-:W0:Y:S01]  /*5b40*/  LDC R20, c[0x0][0x600] ;  /* 0x00018000ff147b82 */ /* 0x000e220000000800 */
[-CC-:B-1----:R-:W-:Y:S01]  /*5b50*/  SHF.R.U64 R14, R8, R10.reuse, R9.reuse ;  /* 0x0000000a080e7219 */ /* 0x182fe20000001209 */
[----:B------:R-:W-:Y:S01]  /*5b60*/  IMAD.MOV.U32 R8, RZ, RZ, -0x1 ;  /* 0xffffffffff087424 */ /* 0x000fe200078e00ff */
[----:B------:R-:W-:-:S05]  /*5b70*/  SHF.R.U32.HI R9, RZ, R10, R9 ;  /* 0x0000000aff097219 */ /* 0x000fca0000011609 */
[----:B------:R-:W1:Y:S01]  /*5b80*/  LDC R26, c[0x0][0x648] ;  /* 0x00019200ff1a7b82 */ /* 0x000e620000000800 */
[-CC-:B--2---:R-:W-:Y:S02]  /*5b90*/  SHF.R.U64 R21, R14, R12.reuse, R9.reuse ;  /* 0x0000000c0e157219 */ /* 0x184fe40000001209 */
[----:B------:R-:W-:-:S05]  /*5ba0*/  SHF.R.U32.HI R6, RZ, R12, R9 ;  /* 0x0000000cff067219 */ /* 0x000fca0000011609 */
[----:B------:R-:W2:Y:S01]  /*5bb0*/  LDC R27, c[0x0][0x638] ;  /* 0x00018e00ff1b7b82 */ /* 0x000ea20000000800 */
[-C--:B---3--:R-:W-:Y:S02]  /*5bc0*/  SHF.L.U32 R8, R8, R25.reuse, RZ ;  /* 0x0000001908087219 */ /* 0x088fe400000006ff */
[-CC-:B------:R-:W-:Y:S02]  /*5bd0*/  SHF.R.U64 R23, R21, R25.reuse, R6.reuse ;  /* 0x0000001915177219 */ /* 0x180fe40000001206 */
[----:B------:R-:W-:Y:S02]  /*5be0*/  LOP3.LUT R32, RZ, R8, RZ, 0x33, !PT ;  /* 0x00000008ff207212 */ /* 0x000fe400078e33ff */
[----:B------:R-:W-:Y:S01]  /*5bf0*/  SHF.R.U32.HI R9, RZ, R25, R6 ;  /* 0x00000019ff097219 */ /* 0x000fe20000011606 */
[----:B------:R-:W3:Y:S01]  /*5c00*/  LDC R31, c[0x0][0x610] ;  /* 0x00018400ff1f7b82 */ /* 0x000ee20000000800 */
[----:B------:R-:W-:Y:S01]  /*5c10*/  IMAD.MOV.U32 R8, RZ, RZ, R23 ;  /* 0x000000ffff087224 */ /* 0x000fe200078e0017 */
[----:B------:R-:W-:Y:S06]  /*5c20*/  @!P0 BRA `(.L_x_171) ;  /* 0x0000000000288947 */ /* 0x000fec0003800000 */
        /* <DEDUP_REMOVED lines=10> */
.L_x_171:
[----:B------:R-:W-:Y:S02]  /*5cd0*/  ISETP.NE.AND P0, PT, R2, 0x1, PT ;  /* 0x000000010200780c */ /* 0x000fe40003f05270 */
[----:B-1----:R-:W-:Y:S01]  /*5ce0*/  SHF.R.U64 R6, R8, R26, R9 ;  /* 0x0000001a08067219 */ /* 0x002fe20000001209 */
[----:B0-----:R-:W-:Y:S01]  /*5cf0*/  VIADD R9, R20, 0xffffffff ;  /* 0xffffffff14097836 */ /* 0x001fe20000000000 */
[----:B------:R-:W-:Y:S02]  /*5d00*/  SHF.L.U32 R30, R30, R25, RZ ;  /* 0x000000191e1e7219 */ /* 0x000fe400000006ff */
[----:B------:R-:W-:Y:S01]  /*5d10*/  LOP3.LUT R5, R21, R32, RZ, 0xc0, !PT ;  /* 0x0000002015057212 */ /* 0x000fe200078ec0ff */
[----:B------:R-:W-:-:S04]  /*5d20*/  IMAD.MOV R8, RZ, RZ, -R6 ;  /* 0x000000ffff087224 */ /* 0x000fc800078e0a06 */
[----:B------:R-:W-:Y:S01]  /*5d30*/  IMAD R6, R30, R6, R5 ;  /* 0x000000061e067224 */ /* 0x000fe200078e0205 */
[----:B------:R-:W-:Y:S01]  /*5d40*/  LOP3.LUT R5, R14, R9, RZ, 0xc0, !PT ;  /* 0x000000090e057212 */ /* 0x000fe200078ec0ff */
[----:B------:R-:W-:Y:S02]  /*5d50*/  @P0 IMAD R3, R7, R24, R4 ;  /* 0x0000001807030224 */ /* 0x000fe400078e0204 */
[----:B--2---:R-:W-:Y:S02]  /*5d60*/  IMAD R4, R8, R27, R23 ;  /* 0x0000001b08047224 */ /* 0x004fe400078e0217 */
[----:B---3--:R-:W-:Y:S02]  /*5d70*/  IMAD R3, R6, R31, R3 ;  /* 0x0000001f06037224 */ /* 0x008fe400078e0203 */
[----:B------:R-:W-:Y:S02]  /*5d80*/  IMAD R4, R4, R20, R5 ;  /* 0x0000001404047224 */ /* 0x000fe400078e0205 */
[----:B------:R-:W-:-:S02]  /*5d90*/  IMAD.MOV.U32 R8, RZ, RZ, 0x1 ;  /* 0x00000001ff087424 */ /* 0x000fc400078e00ff */
[----:B------:R-:W-:Y:S01]  /*5da0*/  IMAD.MOV.U32 R6, RZ, RZ, R22 ;  /* 0x000000ffff067224 */ /* 0x000fe200078e0016 */
[----:B------:R-:W-:Y:S02]  /*5db0*/  SEL R20, R4, R3, !P0 ;  /* 0x0000000304147207 */ /* 0x000fe40004000000 */
[----:B------:R-:W-:-:S07]  /*5dc0*/  SEL R21, R3, R4, !P0 ;  /* 0x0000000403157207 */ /* 0x000fce0004000000 */
.L_x_169:
[----:B------:R-:W-:-:S08]  /*5dd0*/  NOP ;  /* 0x0000000000007918 */ /* 0x000fd00000000000 */
[----:B------:R-:W0:-:S00]  /*5de0*/  USETMAXREG.DEALLOC.CTAPOOL 0x28 ;  /* 0x00000028000079c8 */ /* 0x000e0000080e0500 */
[----:B0-----:R-:W-:-:S13]  /*5df0*/  ISETP.NE.AND P0, PT, R0, RZ, PT ;  /* 0x000000ff0000720c */ /* 0x001fda0003f05270 */
[----:B------:R-:W-:Y:S05]  /*5e00*/  @P0 EXIT ;  /* 0x000000000000094d */ /* 0x000fea0003800000 */
[----:B------:R-:W-:Y:S01]  /*5e10*/  LOP3.LUT P0, RZ, R8, 0xff, RZ, 0xc0, !PT ;  /* 0x000000ff08ff7812 */ /* 0x000fe2000780c0ff */
[----:B------:R-:W-:Y:S02]  /*5e20*/  IMAD.MOV.U32 R0, RZ, RZ, 0x1 ;  /* 0x00000001ff007424 */ /* 0x000fe400078e00ff */
[----:B------:R-:W-:-:S10]  /*5e30*/  IMAD.MOV.U32 R3, RZ, RZ, RZ ;  /* 0x000000ffff037224 */ /* 0x000fd400078e00ff */
[----:B------:R-:W-:Y:S05]  /*5e40*/  @!P0 BRA `(.L_x_172) ;  /* 0x0000000c00488947 */ /* 0x000fea0003800000 */
[----:B------:R-:W0:Y:S01]  /*5e50*/  LDC R0, c[0x0][0x28c] ;  /* 0x0000a300ff007b82 */ /* 0x000e220000000800 */
[----:B------:R-:W1:Y:S01]  /*5e60*/  S2R R11, SR_CgaCtaId ;  /* 0x00000000000b7919 */ /* 0x000e620000008800 */
[----:B------:R-:W-:Y:S01]  /*5e70*/  ULDC UR5, c[0x0][0x658] ;  /* 0x0001960000057ab9 */ /* 0x000fe20000000800 */
[----:B------:R-:W-:Y:S01]  /*5e80*/  UMOV UR7, 0xffffffff ;  /* 0xffffffff00077882 */ /* 0x000fe20000000000 */
[----:B------:R-:W-:Y:S01]  /*5e90*/  ULDC UR6, c[0x0][0xc] ;  /* 0x0000030000067ab9 */ /* 0x000fe20000000800 */
[----:B------:R-:W-:Y:S01]  /*5ea0*/  USHF.L.U32 UR8, UR7, UR5, URZ ;  /* 0x0000000507087299 */ /* 0x000fe2000800063f */
[----:B------:R-:W-:Y:S01]  /*5eb0*/  BSSY B0, `(.L_x_172) ;  /* 0x00000cb000007945 */ /* 0x000fe20003800000 */
[----:B------:R-:W-:Y:S01]  /*5ec0*/  UMOV UR9, 0x1 ;  /* 0x0000000100097882 */ /* 0x000fe20000000000 */
[----:B------:R-:W-:Y:S01]  /*5ed0*/  ULDC UR7, c[0x0][0x10] ;  /* 0x0000040000077ab9 */ /* 0x000fe20000000800 */
[----:B------:R-:W-:Y:S01]  /*5ee0*/  USHF.L.U32 UR18, UR9, UR5, URZ ;  /* 0x0000000509127299 */ /* 0x000fe2000800063f */
[----:B------:R-:W-:Y:S01]  /*5ef0*/  IMAD.MOV.U32 R9, RZ, RZ, 0x1 ;  /* 0x00000001ff097424 */ /* 0x000fe200078e00ff */
[----:B------:R-:W-:Y:S01]  /*5f00*/  UIMAD.WIDE.U32 UR6, UR6, UR7, URZ ;  /* 0x00000007060672a5 */ /* 0x000fe2000f8e003f */
[----:B------:R-:W-:Y:S01]  /*5f10*/  LOP3.LUT R8, R19, 0x2, RZ, 0xfc, !PT ;  /* 0x0000000213087812 */ /* 0x000fe200078efcff */
[----:B------:R-:W-:Y:S01]  /*5f20*/  ULDC UR5, c[0x0][0x14] ;  /* 0x0000050000057ab9 */ /* 0x000fe20000000800 */
[----:B------:R-:W-:Y:S01]  /*5f30*/  ULDC UR4, c[0x0][0x600] ;  /* 0x0001800000047ab9 */ /* 0x000fe20000000800 */
[----:B------:R-:W-:-:S02]  /*5f40*/  UIMAD.WIDE.U32 UR22, UR6, UR5, URZ ;  /* 0x00000005061672a5 */ /* 0x000fc4000f8e003f */
[----:B------:R-:W-:Y:S02]  /*5f50*/  UIMAD UR13, UR7, UR5, URZ ;  /* 0x00000005070d72a4 */ /* 0x000fe4000f8e023f */
[----:B------:R-:W-:Y:S02]  /*5f60*/  UIADD3 UR4, UR4, -0x1, URZ ;  /* 0xffffffff04047890 */ /* 0x000fe4000fffe03f */
[----:B------:R-:W-:Y:S02]  /*5f70*/  ULOP3.LUT UR17, URZ, UR8, URZ, 0x33, !UPT ;  /* 0x000000083f117292 */ /* 0x000fe4000f8e333f */
[----:B------:R-:W-:Y:S01]  /*5f80*/  UIADD3 UR13, UR23, UR13, URZ ;  /* 0x0000000d170d7290 */ /* 0x000fe2000fffe03f */
[----:B0-----:R-:W-:Y:S01]  /*5f90*/  VIADD R0, R0, 0x1f ;  /* 0x0000001f00007836 */ /* 0x001fe20000000000 */
[----:B------:R-:W-:-:S04]  /*5fa0*/  ULDC.64 UR24, c[0x0][0x198] ;  /* 0x0000660000187ab9 */ /* 0x000fc80000000a00 */
[----:B------:R-:W-:-:S04]  /*5fb0*/  SHF.R.S32.HI R3, RZ, 0x1f, R0 ;  /* 0x0000001fff037819 */ /* 0x000fc80000011400 */
[----:B------:R-:W-:Y:S01]  /*5fc0*/  LEA.HI R10, R3, R0, RZ, 0x5 ;  /* 0x00000000030a7211 */ /* 0x000fe200078f28ff */
[C---:B-1----:R-:W-:Y:S02]  /*5fd0*/  IMAD.SHL.U32 R4, R11.reuse, 0x400, RZ ;  /* 0x000004000b047824 */ /* 0x042fe400078e00ff */
[----:B------:R-:W-:Y:S01]  /*5fe0*/  IMAD.SHL.U32 R11, R11, 0x20, RZ ;  /* 0x000000200b0b7824 */ /* 0x000fe200078e00ff */
[----:B------:R-:W-:Y:S01]  /*5ff0*/  SHF.R.S32.HI R10, RZ, 0x5, R10 ;  /* 0x00000005ff0a7819 */ /* 0x000fe2000001140a */
[----:B------:R-:W-:Y:S01]  /*6000*/  IMAD.MOV.U32 R0, RZ, RZ, 0x1 ;  /* 0x00000001ff007424 */ /* 0x000fe200078e00ff */
[----:B------:R-:W-:Y:S01]  /*6010*/  LOP3.LUT R4, R4, 0x400, RZ, 0xc0, !PT ;  /* 0x0000040004047812 */ /* 0x000fe200078ec0ff */
[----:B------:R-:W-:Y:S01]  /*6020*/  IMAD.MOV.U32 R3, RZ, RZ, RZ ;  /* 0x000000ffff037224 */ /* 0x000fe200078e00ff */
[----:B------:R-:W-:Y:S01]  /*6030*/  LOP3.LUT R11, R11, 0x20, RZ, 0xc0, !PT ;  /* 0x000000200b0b7812 */ /* 0x000fe200078ec0ff */
[----:B------:R-:W-:Y:S01]  /*6040*/  VIADD R13, R10, 0x1 ;  /* 0x000000010a0d7836 */ /* 0x000fe20000000000 */
[----:B------:R-:W-:-:S07]  /*6050*/  LOP3.LUT R12, R4, 0x6100, RZ, 0xfc, !PT ;  /* 0x00006100040c7812 */ /* 0x000fce00078efcff */
.L_x_183:
[----:B------:R-:W-:-:S03]  /*6060*/  UMOV UR5, 0xffffffff ;  /* 0xffffffff00057882 */ /* 0x000fc60000000000 */
[----:B------:R-:W-:Y:S05]  /*6070*/  BRA.DIV UR5, `(.L_x_173) ;  /* 0x0000000e05807947 */ /* 0x000fea000b800000 */
[----:B------:R-:W-:-:S13]  /*6080*/  ELECT P6, URZ, PT ;  /* 0x00000000003f782f */ /* 0x000fda00038c0000 */
.L_x_193:
[----:B------:R-:W0:Y:S01]  /*6090*/  LDC R4, c[0x0][0x28c] ;  /* 0x0000a300ff047b82 */ /* 0x000e220000000800 */
[----:B------:R-:W-:Y:S01]  /*60a0*/  BSSY B1, `(.L_x_174) ;  /* 0x0000038000017945 */ /* 0x000fe20003800000 */
[----:B0-----:R-:W-:-:S13]  /*60b0*/  ISETP.LT.OR P6, PT, R4, 0x1, !P6 ;  /* 0x000000010400780c */ /* 0x001fda00077c1670 */
[----:B------:R-:W-:Y:S05]  /*60c0*/  @P6 BRA `(.L_x_175) ;  /* 0x0000000000d46947 */ /* 0x000fea0003800000 */
[----:B------:R-:W-:Y:S02]  /*60d0*/  IMAD R20, R20, 0x40, R11 ;  /* 0x0000004014147824 */ /* 0x000fe400078e020b */
[----:B------:R-:W-:Y:S02]  /*60e0*/  IMAD.SHL.U32 R21, R21, 0x100, RZ ;  /* 0x0000010015157824 */ /* 0x000fe400078e00ff */
[----:B------:R-:W-:Y:S02]  /*60f0*/  IMAD.MOV.U32 R24, RZ, RZ, RZ ;  /* 0x000000ffff187224 */ /* 0x000fe400078e00ff */
[----:B------:R-:W-:Y:S02]  /*6100*/  IMAD.MOV.U32 R4, RZ, RZ, R13 ;  /* 0x000000ffff047224 */ /* 0x000fe400078e000d */
[----:B------:R-:W-:Y:S02]  /*6110*/  IMAD.MOV.U32 R5, RZ, RZ, R0 ;  /* 0x000000ffff057224 */ /* 0x000fe400078e0000 */
[----:B------:R-:W-:-:S07]  /*6120*/  IMAD.MOV.U32 R7, RZ, RZ, R3 ;  /* 0x000000ffff077224 */ /* 0x000fce00078e0003 */
.L_x_178:
[----:B------:R-:W0:Y:S01]  /*6130*/  S2R R15, SR_CgaCtaId ;  /* 0x00000000000f7919 */ /* 0x000e220000008800 */
[----:B------:R-:W-:Y:S02]  /*6140*/  MOV R14, 0x400 ;  /* 0x00000400000e7802 */ /* 0x000fe40000000f00 */
[----:B------:R-:W-:Y:S02]  /*6150*/  LOP3.LUT P1, RZ, R18, 0x7f, RZ, 0xc0, !PT ;  /* 0x0000007f12ff7812 */ /* 0x000fe4000782c0ff */
[----:B0-----:R-:W-:Y:S02]  /*6160*/  LEA R22, R15, R14, 0x18 ;  /* 0x0000000e0f167211 */ /* 0x001fe400078ec0ff */
[----:B------:R-:W-:-:S09]  /*6170*/  SHF.L.U32 R14, R5, 0x1f, RZ ;  /* 0x0000001f050e7819 */ /* 0x000fd200000006ff */
[----:B------:R-:W0:Y:S01]  /*6180*/  @!P1 LDC R15, c[0x0][0x500] ;  /* 0x00014000ff0f9b82 */ /* 0x000e220000000800 */
[----:B------:R-:W-:-:S04]  /*6190*/  IMAD R23, R7, 0x8, R22 ;  /* 0x0000000807177824 */ /* 0x000fc800078e0216 */
[----:B------:R-:W1:Y:S02]  /*61a0*/  SYNCS.PHASECHK.TRANS64.TRYWAIT P0, [R23+URZ+0x18], R14 ;  /* 0x0000180e170075a7 */ /* 0x000e64000800017f */
[----:B-1----:R-:W-:Y:S05]  /*61b0*/  @!P0 BRA `(.L_x_176) ;  /* 0x0000000c00508947 */ /* 0x002fea0003800000 */
.L_x_194:
[----:B-1----:R-:W-:Y:S01]  /*61c0*/  PRMT R14, R8, 0x9910, RZ ;  /* 0x00009910080e7816 */ /* 0x002fe200000000ff */
[----:B0-----:R0:W-:Y:S03]  /*61d0*/  @!P1 SYNCS.ARRIVE.TRANS64 RZ, [R23+URZ], R15 ;  /* 0x0000000f17ff99a7 */ /* 0x0011e6000800003f */
[----:B------:R-:W-:-:S13]  /*61e0*/  ISETP.NE.AND P0, PT, R14, 0x2, PT ;  /* 0x000000020e00780c */ /* 0x000fda0003f05270 */
[----:B0-----:R-:W-:Y:S05]  /*61f0*/  @P0 BRA `(.L_x_177) ;  /* 0x0000000000040947 */ /* 0x001fea0003800000 */
[----:B------:R-:W-:Y:S01]  /*6200*/  BPT.TRAP 0x1 ;  /* 0x000000040000795c */ /* 0x000fe20000300000 */
.L_x_177:
[----:B------:R-:W-:Y:S01]  /*6210*/  R2UR UR19, R22 ;  /* 0x00000000161372ca */ /* 0x000fe200000e0000 */
[----:B------:R-:W-:Y:S01]  /*6220*/  IMAD R22, R7, 0x2000, R22 ;  /* 0x0000200007167824 */ /* 0x000fe200078e0216 */
[----:B------:R-:W-:Y:S01]  /*6230*/  R2UR UR9, R23 ;  /* 0x00000000170972ca */ /* 0x000fe200000e0000 */
[----:B------:R-:W-:Y:S01]  /*6240*/  IMAD R14, R7, 0x800, R12 ;  /* 0x00000800070e7824 */ /* 0x000fe200078e020c */
[----:B------:R-:W-:Y:S01]  /*6250*/  UIADD3 UR6, UP0, UR24, 0xf0, URZ ;  /* 0x000000f018067890 */ /* 0x000fe2000ff1e03f */
[----:B------:R-:W-:Y:S01]  /*6260*/  VIADD R4, R4, 0xffffffff ;  /* 0xffffffff04047836 */ /* 0x000fe20000000000 */
[----:B------:R-:W-:Y:S01]  /*6270*/  R2UR UR5, R22 ;  /* 0x00000000160572ca */ /* 0x000fe200000e0000 */
[----:B------:R-:W-:Y:S01]  /*6280*/  UIADD3 UR26, UP1, UR24, 0x1f0, URZ ;  /* 0x000001f0181a7890 */ /* 0x000fe2000ff3e03f */
[----:B------:R-:W-:Y:S01]  /*6290*/  R2UR UR8, R14 ;  /* 0x000000000e0872ca */ /* 0x000fe200000e0000 */
[----:B------:R-:W-:Y:S01]  /*62a0*/  UIADD3.X UR7, URZ, UR25, URZ, UP0, !UPT ;  /* 0x000000193f077290 */ /* 0x000fe200087fe43f */
[----:B------:R-:W-:Y:S01]  /*62b0*/  R2UR UR11, R21 ;  /* 0x00000000150b72ca */ /* 0x000fe200000e0000 */
[----:B------:R-:W-:Y:S01]  /*62c0*/  VIADD R7, R7, 0x1 ;  /* 0x0000000107077836 */ /* 0x000fe20000000000 */
[----:B------:R-:W-:Y:S01]  /*62d0*/  R2UR UR10, R24 ;  /* 0x00000000180a72ca */ /* 0x000fe200000e0000 */
[----:B------:R-:W-:Y:S01]  /*62e0*/  UIADD3.X UR27, URZ, UR25, URZ, UP1, !UPT ;  /* 0x000000193f1b7290 */ /* 0x000fe20008ffe43f */
[----:B------:R-:W-:Y:S01]  /*62f0*/  R2UR UR12, R6 ;  /* 0x00000000060c72ca */ /* 0x000fe200000e0000 */
[----:B------:R-:W-:Y:S01]  /*6300*/  UMOV UR14, 0x0 ;  /* 0x00000000000e7882 */ /* 0x000fe20000000000 */
[----:B------:R-:W-:Y:S01]  /*6310*/  R2UR UR20, R20 ;  /* 0x00000000141472ca */ /* 0x000fe200000e0000 */
[----:B------:R-:W-:Y:S01]  /*6320*/  UMOV UR15, 0x10000000 ;  /* 0x10000000000f7882 */ /* 0x000fe20000000000 */
[----:B------:R-:W-:Y:S01]  /*6330*/  ISETP.GT.AND P1, PT, R4, 0x1, PT ;  /* 0x000000010400780c */ /* 0x000fe20003f24270 */
[----:B------:R-:W-:Y:S01]  /*6340*/  UIADD3 UR16, UR5, 0x100, URZ ;  /* 0x0000010005107890 */ /* 0x000fe2000fffe03f */
[----:B------:R-:W-:Y:S01]  /*6350*/  ISETP.NE.AND P0, PT, R7, 0x3, PT ;  /* 0x000000030700780c */ /* 0x000fe20003f05270 */
[----:B------:R-:W-:Y:S01]  /*6360*/  UIADD3 UR5, UR19, UR8, URZ ;  /* 0x0000000813057290 */ /* 0x000fe2000fffe03f */
[----:B------:R-:W-:Y:S01]  /*6370*/  VIADD R24, R24, 0x20 ;  /* 0x0000002018187836 */ /* 0x000fe20000000000 */
[----:B------:R-:W-:Y:S01]  /*6380*/  UMOV UR21, 0x30000 ;  /* 0x0003000000157882 */ /* 0x000fe20000000000 */
[----:B------:R-:W-:-:S02]  /*6390*/  SEL R14, RZ, 0x1, P0 ;  /* 0x00000001ff0e7807 */ /* 0x000fc40000000000 */
[----:B------:R-:W-:Y:S01]  /*63a0*/  UMOV UR8, UR16 ;  /* 0x0000001000087c82 */ /* 0x000fe20008000000 */
[----:B------:R-:W-:Y:S01]  /*63b0*/  SEL R7, R7, RZ, P0 ;  /* 0x000000ff07077207 */ /* 0x000fe20000000000 */
[----:B------:R0:W-:Y:S01]  /*63c0*/  UTMALDG.3D [UR8], [UR6], desc[UR14] ;  /* 0x00000e08060075b4 */ /* 0x0001e20008011000 */
[----:B------:R-:W-:Y:S01]  /*63d0*/  LOP3.LUT R5, R5, R14, RZ, 0x3c, !PT ;  /* 0x0000000e05057212 */ /* 0x000fe200078e3cff */
[----:B0-----:R-:W-:Y:S01]  /*63e0*/  UMOV UR11, UR20 ;  /* 0x00000014000b7c82 */ /* 0x001fe20008000000 */
[----:B------:R-:W-:Y:S02]  /*63f0*/  UMOV UR8, UR5 ;  /* 0x0000000500087c82 */ /* 0x000fe40008000000 */
[----:B------:R0:W-:Y:S02]  /*6400*/  UTMALDG.3D.MULTICAST [UR8], [UR26], UR21, desc[UR14] ;  /* 0x00000e081a0073b4 */ /* 0x0001e40008011815 */
[----:B0-----:R-:W-:Y:S05]  /*6410*/  @P1 BRA `(.L_x_178) ;  /* 0xfffffffc00441947 */ /* 0x001fea000383ffff */
.L_x_175:
[----:B------:R-:W-:Y:S05]  /*6420*/  BSYNC B1 ;  /* 0x0000000000017941 */ /* 0x000fea0003800000 */
.L_x_174:
[----:B------:R-:W-:Y:S01]  /*6430*/  LOP3.LUT P1, RZ, R9, 0xff, RZ, 0xc0, !PT ;  /* 0x000000ff09ff7812 */ /* 0x000fe2000782c0ff */
[C---:B------:R-:W-:Y:S01]  /*6440*/  IMAD.IADD R6, R10.reuse, 0x1, R3 ;  /* 0x000000010a067824 */ /* 0x040fe200078e0203 */
[----:B------:R-:W-:Y:S01]  /*6450*/  ULDC.64 UR6, c[0x0][0x650] ;  /* 0x0001940000067ab9 */ /* 0x000fe20000000a00 */
[----:B------:R-:W-:Y:S01]  /*6460*/  ISETP.GE.U32.AND P2, PT, R10, 0x3, PT ;  /* 0x000000030a00780c */ /* 0x000fe20003f46070 */
[----:B------:R-:W-:Y:S01]  /*6470*/  BSSY B1, `(.L_x_179) ;  /* 0x000006c000017945 */ /* 0x000fe20003800000 */
[----:B------:R-:W-:Y:S01]  /*6480*/  IMAD.MOV.U32 R21, RZ, RZ, -0x1 ;  /* 0xffffffffff157424 */ /* 0x000fe200078e00ff */
[----:B------:R-:W-:Y:S01]  /*6490*/  ISETP.GT.U32.AND P0, PT, R6, 0x2, PT ;  /* 0x000000020600780c */ /* 0x000fe20003f04070 */
[----:B------:R-:W-:Y:S01]  /*64a0*/  IMAD.MOV.U32 R20, RZ, RZ, -0x1 ;  /* 0xffffffffff147424 */ /* 0x000fe200078e00ff */
[----:B------:R-:W-:Y:S02]  /*64b0*/  PRMT R9, RZ, 0x7610, R9 ;  /* 0x00007610ff097816 */ /* 0x000fe40000000009 */
[----:B------:R-:W-:-:S03]  /*64c0*/  ISETP.LT.U32.AND P0, PT, R10, 0x3, P0 ;  /* 0x000000030a00780c */ /* 0x000fc60000701070 */
[----:B------:R-:W0:Y:S01]  /*64d0*/  @P1 S2R R5, SR_CgaCtaId ;  /* 0x0000000000051919 */ /* 0x000e220000008800 */
[----:B------:R-:W-:-:S04]  /*64e0*/  @P1 MOV R4, 0x400 ;  /* 0x0000040000041802 */ /* 0x000fc80000000f00 */
[----:B0-----:R-:W-:Y:S01]  /*64f0*/  @P1 LEA R3, R5, R4, 0x18 ;  /* 0x0000000405031211 */ /* 0x001fe200078ec0ff */
[----:B------:R-:W-:-:S03]  /*6500*/  IMAD.WIDE.U32 R4, R6, -0x55555555, RZ ;  /* 0xaaaaaaab06047825 */ /* 0x000fc600078e00ff */
[----:B------:R0:W-:Y:S01]  /*6510*/  @P1 SYNCS.ARRIVE.TRANS64.A1T0 RZ, [R3+URZ+0x48], RZ ;  /* 0x000048ff03ff19a7 */ /* 0x0001e2000810003f */
[----:B------:R-:W-:Y:S02]  /*6520*/  IADD3 R16, P1, R16, UR22, RZ ;  /* 0x0000001610107c10 */ /* 0x000fe4000ff3e0ff */
[----:B------:R-:W-:Y:S02]  /*6530*/  SHF.R.U32.HI R5, RZ, 0x1, R5 ;  /* 0x00000001ff057819 */ /* 0x000fe40000011605 */
[----:B------:R-:W-:Y:S02]  /*6540*/  IADD3.X R17, R17, UR13, RZ, P1, !PT ;  /* 0x0000000d11117c10 */ /* 0x000fe40008ffe4ff */
[----:B------:R-:W-:Y:S02]  /*6550*/  PRMT R4, RZ, 0x7610, R4 ;  /* 0x00007610ff047816 */ /* 0x000fe40000000004 */
[----:B0-----:R-:W-:Y:S02]  /*6560*/  SEL R3, RZ, 0x1, !P0 ;  /* 0x00000001ff037807 */ /* 0x001fe40004000000 */
[----:B------:R-:W-:-:S02]  /*6570*/  ISETP.GE.U32.AND P0, PT, R16, UR6, PT ;  /* 0x0000000610007c0c */ /* 0x000fc4000bf06070 */
[----:B------:R-:W-:Y:S01]  /*6580*/  LOP3.LUT R0, R0, R3, RZ, 0x3c, !PT ;  /* 0x0000000300007212 */ /* 0x000fe200078e3cff */
[----:B------:R-:W-:Y:S01]  /*6590*/  IMAD R3, R5, -0x3, R6 ;  /* 0xfffffffd05037824 */ /* 0x000fe200078e0206 */
[----:B------:R-:W-:Y:S01]  /*65a0*/  ISETP.GE.U32.AND.EX P0, PT, R17, UR7, PT, P0 ;  /* 0x0000000711007c0c */ /* 0x000fe2000bf06100 */
[----:B------:R-:W-:Y:S01]  /*65b0*/  IMAD.MOV.U32 R6, RZ, RZ, -0x1 ;  /* 0xffffffffff067424 */ /* 0x000fe200078e00ff */
[----:B------:R-:W-:-:S11]  /*65c0*/  @P2 LOP3.LUT R0, R0, 0x1, R5, 0x78, !PT ;  /* 0x0000000100002812 */ /* 0x000fd600078e7805 */
[----:B------:R-:W-:Y:S05]  /*65d0*/  @P0 BRA `(.L_x_180) ;  /* 0x0000000400540947 */ /* 0x000fea0003800000 */
[----:B------:R-:W0:Y:S01]  /*65e0*/  S2R R15, SR_CTAID.X ;  /* 0x00000000000f7919 */ /* 0x000e220000002500 */
[----:B------:R-:W-:Y:S01]  /*65f0*/  ULDC.64 UR6, c[0x0][0x628] ;  /* 0x00018a0000067ab9 */ /* 0x000fe20000000a00 */
[----:B------:R-:W-:Y:S01]  /*6600*/  ULDC UR8, c[0x0][0x630] ;  /* 0x00018c0000087ab9 */ /* 0x000fe20000000800 */
[----:B------:R-:W-:Y:S01]  /*6610*/  ISETP.NE.U32.AND P0, PT, RZ, UR6, PT ;  /* 0x00000006ff007c0c */ /* 0x000fe2000bf05070 */
[----:B------:R-:W1:Y:S01]  /*6620*/  S2R R20, SR_CTAID.Y ;  /* 0x0000000000147919 */ /* 0x000e620000002600 */
[----:B------:R-:W-:Y:S01]  /*6630*/  ULDC UR9, c[0x0][0x150] ;  /* 0x0000540000097ab9 */ /* 0x000fe20000000800 */
[----:B------:R-:W-:Y:S01]  /*6640*/  IMAD.MOV.U32 R4, RZ, RZ, R16 ;  /* 0x000000ffff047224 */ /* 0x000fe200078e0010 */
[----:B------:R-:W-:Y:S01]  /*6650*/  ISETP.NE.AND.EX P0, PT, RZ, UR7, PT, P0 ;  /* 0x00000007ff007c0c */ /* 0x000fe2000bf05300 */
[----:B------:R-:W-:Y:S01]  /*6660*/  IMAD.MOV.U32 R5, RZ, RZ, R17 ;  /* 0x000000ffff057224 */ /* 0x000fe200078e0011 */
[----:B0-----:R-:W-:-:S11]  /*6670*/  I2FP.F32.U32 R22, R15 ;  /* 0x0000000f00167245 */ /* 0x001fd60000201000 */
[----:B------:R-:W-:Y:S05]  /*6680*/  @!P0 BRA `(.L_x_181) ;  /* 0x0000000000288947 */ /* 0x000fea0003800000 */
[----:B------:R-:W-:Y:S02]  /*6690*/  ULDC UR5, c[0x0][0x634] ;  /* 0x00018d0000057ab9 */ /* 0x000fe40000000800 */
[----:B------:R-:W-:-:S05]  /*66a0*/  IADD3 R5, P0, R16, UR5, RZ ;  /* 0x0000000510057c10 */ /* 0x000fca000ff1e0ff */
[----:B------:R-:W-:-:S04]  /*66b0*/  IMAD.X R21, RZ, RZ, R17, P0 ;  /* 0x000000ffff157224 */ /* 0x000fc800000e0611 */
[----:B------:R-:W-:-:S04]  /*66c0*/  IMAD.WIDE.U32 R6, R21, UR6, RZ ;  /* 0x0000000615067c25 */ /* 0x000fc8000f8e00ff */
[----:B------:R-:W-:-:S04]  /*66d0*/  IMAD.WIDE.U32 R6, P0, R5, UR7, R6 ;  /* 0x0000000705067c25 */ /* 0x000fc8000f800006 */
[----:B------:R-:W-:-:S04]  /*66e0*/  IMAD.WIDE.U32 R4, R5, UR6, RZ ;  /* 0x0000000605047c25 */ /* 0x000fc8000f8e00ff */
[----:B------:R-:W-:Y:S01]  /*66f0*/  IMAD.MOV.U32 R4, RZ, RZ, R7 ;  /* 0x000000ffff047224 */ /* 0x000fe200078e0007 */
[----:B------:R-:W-:Y:S01]  /*6700*/  IADD3 RZ, P1, R5, R6, RZ ;  /* 0x0000000605ff7210 */ /* 0x000fe20007f3e0ff */
[----:B------:R-:W-:-:S04]  /*6710*/  IMAD.X R5, RZ, RZ, RZ, P0 ;  /* 0x000000ffff057224 */ /* 0x000fc800000e06ff */
[----:B------:R-:W-:-:S08]  /*6720*/  IMAD.WIDE.U32.X R4, R21, UR7, R4, P1 ;  /* 0x0000000715047c25 */ /* 0x000fd000088e0404 */
.L_x_181:
[--C-:B------:R-:W-:Y:S01]  /*6730*/  SHF.R.U64 R14, R4, UR8, R5.reuse ;  /* 0x00000008040e7c19 */ /* 0x100fe20008001205 */
[----:B------:R-:W-:Y:S01]  /*6740*/  FMUL R22, R22, UR9 ;  /* 0x0000000916167c20 */ /* 0x000fe20008400000 */
[----:B------:R-:W-:Y:S01]  /*6750*/  SHF.R.U32.HI R4, RZ, UR8, R5 ;  /* 0x00000008ff047c19 */ /* 0x000fe20008011605 */
[----:B------:R-:W0:Y:S01]  /*6760*/  LDC R6, c[0x0][0x144] ;  /* 0x00005100ff067b82 */ /* 0x000e220000000800 */
[----:B------:R-:W-:Y:S01]  /*6770*/  IADD3 R5, P0, RZ, -R14, RZ ;  /* 0x8000000eff057210 */ /* 0x000fe20007f1e0ff */
[----:B------:R-:W-:Y:S01]  /*6780*/  ULDC UR5, c[0x0][0x154] ;  /* 0x0000550000057ab9 */ /* 0x000fe20000000800 */
[----:B-1----:R-:W-:Y:S01]  /*6790*/  I2FP.F32.U32 R7, R20 ;  /* 0x0000001400077245 */ /* 0x002fe20000201000 */
[----:B------:R-:W1:Y:S01]  /*67a0*/  F2I.U32.TRUNC.NTZ R22, R22 ;  /* 0x0000001600167305 */ /* 0x000e62000020f000 */
[----:B------:R-:W-:Y:S01]  /*67b0*/  ULDC.64 UR6, c[0x0][0x620] ;  /* 0x0001880000067ab9 */ /* 0x000fe20000000a00 */
[----:B------:R-:W-:Y:S01]  /*67c0*/  IMAD.X R4, RZ, RZ, ~R4, P0 ;  /* 0x000000ffff047224 */ /* 0x000fe200000e0e04 */
[----:B------:R-:W-:Y:S01]  /*67d0*/  ISETP.NE.AND P2, PT, R2, 0x1, PT ;  /* 0x000000010200780c */ /* 0x000fe20003f45270 */
[----:B------:R-:W-:Y:S01]  /*67e0*/  FMUL R23, R7, UR5 ;  /* 0x0000000507177c20 */ /* 0x000fe20008400000 */
[----:B------:R-:W2:Y:S01]  /*67f0*/  LDC R25, c[0x0][0x148] ;  /* 0x00005200ff197b82 */ /* 0x000ea20000000800 */
[----:B------:R-:W-:Y:S01]  /*6800*/  IMAD R4, R4, UR6, RZ ;  /* 0x0000000604047c24 */ /* 0x000fe2000f8e02ff */
[----:B------:R-:W-:-:S03]  /*6810*/  ULDC UR5, c[0x0][0x618] ;  /* 0x0001860000057ab9 */ /* 0x000fc60000000800 */
[----:B------:R-:W3:Y:S01]  /*6820*/  F2I.U32.TRUNC.NTZ R23, R23 ;  /* 0x0000001700177305 */ /* 0x000ee2000020f000 */
[C---:B------:R-:W-:Y:S02]  /*6830*/  IMAD R7, R5.reuse, UR7, R4 ;  /* 0x0000000705077c24 */ /* 0x040fe4000f8e0204 */
[----:B------:R-:W-:Y:S01]  /*6840*/  IMAD.WIDE.U32 R4, R5, UR6, R16 ;  /* 0x0000000605047c25 */ /* 0x000fe2000f8e0010 */
[----:B------:R-:W-:Y:S02]  /*6850*/  ULDC.64 UR6, c[0x0][0x640] ;  /* 0x0001900000067ab9 */ /* 0x000fe40000000a00 */
[----:B------:R-:W-:Y:S01]  /*6860*/  ISETP.NE.U32.AND P0, PT, RZ, UR6, PT ;  /* 0x00000006ff007c0c */ /* 0x000fe2000bf05070 */
[----:B------:R-:W-:Y:S02]  /*6870*/  IMAD.IADD R5, R5, 0x1, R7 ;  /* 0x0000000105057824 */ /* 0x000fe400078e0207 */
[----:B-1----:R-:W-:Y:S01]  /*6880*/  IMAD.MOV R22, RZ, RZ, -R22 ;  /* 0x000000ffff167224 */ /* 0x002fe200078e0a16 */
[----:B------:R-:W-:-:S02]  /*6890*/  ISETP.NE.AND.EX P0, PT, RZ, UR7, PT, P0 ;  /* 0x00000007ff007c0c */ /* 0x000fc4000bf05300 */
[----:B------:R-:W-:Y:S01]  /*68a0*/  SHF.R.U64 R21, R4, UR5, R5 ;  /* 0x0000000504157c19 */ /* 0x000fe20008001205 */
[----:B0-----:R-:W-:Y:S01]  /*68b0*/  IMAD R15, R6, R22, R15 ;  /* 0x00000016060f7224 */ /* 0x001fe200078e020f */
[----:B------:R-:W-:Y:S01]  /*68c0*/  SHF.R.U32.HI R4, RZ, UR5, R5 ;  /* 0x00000005ff047c19 */ /* 0x000fe20008011605 */
[----:B------:R-:W-:Y:S01]  /*68d0*/  ULDC UR5, c[0x0][0x608] ;  /* 0x0001820000057ab9 */ /* 0x000fe20000000800 */
[----:B---3--:R-:W-:Y:S02]  /*68e0*/  IMAD.MOV R6, RZ, RZ, -R23 ;  /* 0x000000ffff067224 */ /* 0x008fe400078e0a17 */
[--C-:B------:R-:W-:Y:S02]  /*68f0*/  SHF.R.U64 R22, R21, UR5, R4.reuse ;  /* 0x0000000515167c19 */ /* 0x100fe40008001204 */
[----:B------:R-:W-:Y:S01]  /*6900*/  SHF.R.U32.HI R5, RZ, UR5, R4 ;  /* 0x00000005ff057c19 */ /* 0x000fe20008011604 */
[----:B------:R-:W-:Y:S01]  /*6910*/  ULDC UR5, c[0x0][0x658] ;  /* 0x0001960000057ab9 */ /* 0x000fe20000000800 */
[----:B--2---:R-:W-:-:S02]  /*6920*/  @P2 IMAD R15, R25, R6, R20 ;  /* 0x00000006190f2224 */ /* 0x004fc400078e0214 */
[--C-:B------:R-:W-:Y:S02]  /*6930*/  SHF.R.U64 R20, R22, UR5, R5.reuse ;  /* 0x0000000516147c19 */ /* 0x100fe40008001205 */
[----:B------:R-:W-:-:S03]  /*6940*/  SHF.R.U32.HI R23, RZ, UR5, R5 ;  /* 0x00000005ff177c19 */ /* 0x000fc60008011605 */
[----:B------:R-:W-:Y:S02]  /*6950*/  IMAD.MOV.U32 R6, RZ, RZ, R20 ;  /* 0x000000ffff067224 */ /* 0x000fe400078e0014 */
[----:B------:R-:W-:Y:S01]  /*6960*/  IMAD.MOV.U32 R5, RZ, RZ, R23 ;  /* 0x000000ffff057224 */ /* 0x000fe200078e0017 */
[----:B------:R-:W-:Y:S06]  /*6970*/  @!P0 BRA `(.L_x_182) ;  /* 0x00000000002c8947 */ /* 0x000fec0003800000 */
        /* <DEDUP_REMOVED lines=9> */
[----:B------:R-:W-:-:S04]  /*6a10*/  IMAD.WIDE.U32.X R4, R23, UR7, R4, P1 ;  /* 0x0000000717047c25 */ /* 0x000fc800088e0404 */
[----:B------:R-:W-:-:S07]  /*6a20*/  IMAD.MOV.U32 R6, RZ, RZ, R4 ;  /* 0x000000ffff067224 */ /* 0x000fce00078e0004 */
.L_x_182:
[----:B------:R-:W-:Y:S01]  /*6a30*/  ULDC UR5, c[0x0][0x648] ;  /* 0x0001920000057ab9 */ /* 0x000fe20000000800 */
[----:B------:R-:W-:Y:S01]  /*6a40*/  LOP3.LUT R4, R22, UR17, RZ, 0xc0, !PT ;  /* 0x0000001116047c12 */ /* 0x000fe2000f8ec0ff */
[----:B------:R-:W-:Y:S01]  /*6a50*/  ULDC UR6, c[0x0][0x610] ;  /* 0x0001840000067ab9 */ /* 0x000fe20000000800 */
[----:B------:R-:W-:Y:S01]  /*6a60*/  SHF.R.U64 R5, R6, UR5, R5 ;  /* 0x0000000506057c19 */ /* 0x000fe20008001205 */
[----:B------:R-:W-:Y:S01]  /*6a70*/  ULDC UR5, c[0x0][0x638] ;  /* 0x00018e0000057ab9 */ /* 0x000fe20000000800 */
[----:B------:R-:W-:-:S03]  /*6a80*/  LOP3.LUT R21, R21, UR4, RZ, 0xc0, !PT ;  /* 0x0000000415157c12 */ /* 0x000fc6000f8ec0ff */
[----:B------:R-:W-:Y:S02]  /*6a90*/  IMAD.MOV R7, RZ, RZ, -R5 ;  /* 0x000000ffff077224 */ /* 0x000fe400078e0a05 */
[----:B------:R-:W-:Y:S02]  /*6aa0*/  IMAD R4, R5, UR18, R4 ;  /* 0x0000001205047c24 */ /* 0x000fe4000f8e0204 */
[----:B------:R-:W-:Y:S01]  /*6ab0*/  IMAD R20, R7, UR5, R20 ;  /* 0x0000000507147c24 */ /* 0x000fe2000f8e0214 */
[----:B------:R-:W-:Y:S01]  /*6ac0*/  ULDC UR5, c[0x0][0x600] ;  /* 0x0001800000057ab9 */ /* 0x000fe20000000800 */
[----:B------:R-:W-:Y:S02]  /*6ad0*/  IMAD R15, R4, UR6, R15 ;  /* 0x00000006040f7c24 */ /* 0x000fe4000f8e020f */
[----:B------:R-:W-:Y:S02]  /*6ae0*/  IMAD R6, R20, UR5, R21 ;  /* 0x0000000514067c24 */ /* 0x000fe4000f8e0215 */
[----:B------:R-:W-:-:S03]  /*6af0*/  IMAD.MOV.U32 R4, RZ, RZ, 0x1 ;  /* 0x00000001ff047424 */ /* 0x000fc600078e00ff */
[----:B------:R-:W-:Y:S02]  /*6b00*/  SEL R20, R6, R15, !P2 ;  /* 0x0000000f06147207 */ /* 0x000fe40005000000 */
[----:B------:R-:W-:Y:S01]  /*6b10*/  SEL R21, R15, R6, !P2 ;  /* 0x000000060f157207 */ /* 0x000fe20005000000 */
[----:B------:R-:W-:-:S07]  /*6b20*/  IMAD.MOV.U32 R6, RZ, RZ, R14 ;  /* 0x000000ffff067224 */ /* 0x000fce00078e000e */
.L_x_180:
[----:B------:R-:W-:Y:S05]  /*6b30*/  BSYNC B1 ;  /* 0x0000000000017941 */ /* 0x000fea0003800000 */
.L_x_179:
[----:B------:R-:W-:-:S13]  /*6b40*/  LOP3.LUT P0, RZ, R4, 0xff, RZ, 0xc0, !PT ;  /* 0x000000ff04ff7812 */ /* 0x000fda000780c0ff */
[----:B------:R-:W-:Y:S05]  /*6b50*/  @P0 BRA `(.L_x_183) ;  /* 0xfffffff400400947 */ /* 0x000fea000383ffff */
[----:B------:R-:W-:Y:S05]  /*6b60*/  BSYNC B0 ;  /* 0x0000000000007941 */ /* 0x000fea0003800000 */
.L_x_172:
[----:B------:R-:W-:-:S03]  /*6b70*/  UMOV UR5, 0xffffffff ;  /* 0xffffffff00057882 */ /* 0x000fc60000000000 */
[----:B------:R-:W-:Y:S05]  /*6b80*/  BRA.DIV UR5, `(.L_x_184) ;  /* 0x0000000205f07947 */ /* 0x000fea000b800000 */
[----:B------:R-:W-:-:S13]  /*6b90*/  ELECT P6, URZ, PT ;  /* 0x00000000003f782f */ /* 0x000fda00038c0000 */
.L_x_197:
[----:B------:R-:W-:Y:S04]  /*6ba0*/  BSSY B0, `(.L_x_185) ;  /* 0x0000022000007945 */ /* 0x000fe80003800000 */
[----:B------:R-:W-:Y:S05]  /*6bb0*/  @!P6 BRA `(.L_x_186) ;  /* 0x000000000080e947 */ /* 0x000fea0003800000 */
[----:B------:R-:W-:-:S04]  /*6bc0*/  LOP3.LUT R19, R19, 0x2, RZ, 0xfc, !PT ;  /* 0x0000000213137812 */ /* 0x000fc800078efcff */
[----:B------:R-:W-:-:S13]  /*6bd0*/  ISETP.NE.AND P0, PT, R19, 0x3, PT ;  /* 0x000000031300780c */ /* 0x000fda0003f05270 */
[----:B------:R-:W-:Y:S05]  /*6be0*/  @!P0 BRA `(.L_x_187) ;  /* 0x0000000000048947 */ /* 0x000fea0003800000 */
[----:B------:R-:W-:Y:S01]  /*6bf0*/  BPT.TRAP 0x1 ;  /* 0x000000040000795c */ /* 0x000fe20000300000 */
.L_x_187:
[----:B------:R-:W0:Y:S01]  /*6c00*/  S2R R5, SR_CgaCtaId ;  /* 0x0000000000057919 */ /* 0x000e220000008800 */
[----:B------:R-:W-:Y:S02]  /*6c10*/  MOV R2, 0x400 ;  /* 0x0000040000027802 */ /* 0x000fe40000000f00 */
[----:B------:R-:W-:Y:S02]  /*6c20*/  SHF.L.U32 R4, R0, 0x1f, RZ ;  /* 0x0000001f00047819 */ /* 0x000fe400000006ff */
[----:B0-----:R-:W-:-:S05]  /*6c30*/  LEA R2, R5, R2, 0x18 ;  /* 0x0000000205027211 */ /* 0x001fca00078ec0ff */
[----:B------:R-:W-:-:S04]  /*6c40*/  VIADD R2, R2, 0x18 ;  /* 0x0000001802027836 */ /* 0x000fc80000000000 */
[C---:B------:R-:W-:Y:S02]  /*6c50*/  IMAD R7, R3.reuse, 0x8, R2 ;  /* 0x0000000803077824 */ /* 0x040fe400078e0202 */
[----:B------:R-:W-:Y:S02]  /*6c60*/  VIADD R3, R3, 0x1 ;  /* 0x0000000103037836 */ /* 0x000fe40000000000 */
[----:B------:R-:W0:Y:S03]  /*6c70*/  SYNCS.PHASECHK.TRANS64.TRYWAIT P0, [R7+URZ], R4 ;  /* 0x00000004070075a7 */ /* 0x000e26000800017f */
[----:B------:R-:W-:-:S04]  /*6c80*/  ISETP.NE.AND P1, PT, R3, 0x3, PT ;  /* 0x000000030300780c */ /* 0x000fc80003f25270 */
[----:B------:R-:W-:Y:S02]  /*6c90*/  SEL R5, RZ, 0x1, P1 ;  /* 0x00000001ff057807 */ /* 0x000fe40000800000 */
[----:B------:R-:W-:Y:S02]  /*6ca0*/  SEL R3, R3, RZ, P1 ;  /* 0x000000ff03037207 */ /* 0x000fe40000800000 */
[----:B------:R-:W-:-:S03]  /*6cb0*/  LOP3.LUT R9, R0, R5, RZ, 0x3c, !PT ;  /* 0x0000000500097212 */ /* 0x000fc600078e3cff */
[----:B------:R-:W-:Y:S01]  /*6cc0*/  IMAD R6, R3, 0x8, R2 ;  /* 0x0000000803067824 */ /* 0x000fe200078e0202 */
[----:B------:R-:W-:Y:S01]  /*6cd0*/  SHF.L.U32 R5, R9, 0x1f, RZ ;  /* 0x0000001f09057819 */ /* 0x000fe200000006ff */
[----:B0-----:R-:W-:Y:S06]  /*6ce0*/  @!P0 BRA `(.L_x_188) ;  /* 0x0000000000b88947 */ /* 0x001fec0003800000 */
.L_x_198:
[----:B------:R-:W1:Y:S01]  /*6cf0*/  SYNCS.PHASECHK.TRANS64.TRYWAIT P0, [R6+URZ], R5 ;  /* 0x00000005060075a7 */ /* 0x000e62000800017f */
[----:B------:R-:W-:-:S05]  /*6d00*/  VIADD R0, R3, 0x1 ;  /* 0x0000000103007836 */ /* 0x000fca0000000000 */
[----:B------:R-:W-:-:S04]  /*6d10*/  ISETP.NE.AND P1, PT, R0, 0x3, PT ;  /* 0x000000030000780c */ /* 0x000fc80003f25270 */
[----:B0-----:R-:W-:Y:S02]  /*6d20*/  SEL R4, RZ, 0x1, P1 ;  /* 0x00000001ff047807 */ /* 0x001fe40000800000 */
[----:B------:R-:W-:Y:S02]  /*6d30*/  SEL R3, R0, RZ, P1 ;  /* 0x000000ff00037207 */ /* 0x000fe40000800000 */
[----:B------:R-:W-:Y:S01]  /*6d40*/  LOP3.LUT R0, R9, R4, RZ, 0x3c, !PT ;  /* 0x0000000409007212 */ /* 0x000fe200078e3cff */
[----:B-1----:R-:W-:Y:S06]  /*6d50*/  @!P0 BRA `(.L_x_189) ;  /* 0x0000000000b08947 */ /* 0x002fec0003800000 */
.L_x_199:
[----:B------:R-:W-:Y:S01]  /*6d60*/  IMAD R3, R3, 0x8, R2 ;  /* 0x0000000803037824 */ /* 0x000fe200078e0202 */
[----:B------:R-:W-:-:S07]  /*6d70*/  SHF.L.U32 R0, R0, 0x1f, RZ ;  /* 0x0000001f00007819 */ /* 0x000fce00000006ff */
.L_x_190:
[----:B-1----:R1:W2:Y:S02]  /*6d80*/  SYNCS.PHASECHK.TRANS64.TRYWAIT P0, [R3+URZ], R0 ;  /* 0x00000000030075a7 */ /* 0x0022a4000800017f */
[----:B--2---:R-:W-:Y:S05]  /*6d90*/  @!P0 NANOSLEEP.SYNCS 0x989680 ;  /* 0x009896800000895d */ /* 0x004fea0003900000 */
[----:B------:R-:W2:Y:S02]  /*6da0*/  @!P0 SYNCS.PHASECHK.TRANS64 P0, [R3+URZ], R0 ;  /* 0x00000000030085a7 */ /* 0x000ea4000800007f */
[----:B--2---:R-:W-:Y:S05]  /*6db0*/  @!P0 BRA `(.L_x_190) ;  /* 0xfffffffc00f08947 */ /* 0x004fea000383ffff */
.L_x_186:
[----:B------:R-:W-:Y:S05]  /*6dc0*/  BSYNC B0 ;  /* 0x0000000000007941 */ /* 0x000fea0003800000 */
.L_x_185:
[----:B------:R-:W-:Y:S05]  /*6dd0*/  EXIT ;  /* 0x000000000000794d */ /* 0x000fea0003800000 */
.L_x_21:
[----:B----4-:R4:W0:Y:S02]  /*6de0*/  SYNCS.PHASECHK.TRANS64.TRYWAIT P1, [R3+URZ], R0 ;  /* 0x00000000030075a7 */ /* 0x010824000802017f */
[----:B0-----:R-:W-:Y:S05]  /*6df0*/  @!P1 NANOSLEEP.SYNCS 0x989680 ;  /* 0x009896800000995d */ /* 0x001fea0003900000 */
[----:B------:R-:W0:Y:S02]  /*6e00*/  @!P1 SYNCS.PHASECHK.TRANS64 P1, [R3+URZ], R0 ;  /* 0x00000000030095a7 */ /* 0x000e24000802007f */
[----:B0-----:R-:W-:Y:S05]  /*6e10*/  @!P1 BRA `(.L_x_21) ;  /* 0xfffffffc00f09947 */ /* 0x001fea000383ffff */
[----:B------:R-:W-:Y:S05]  /*6e20*/  BRA `(.L_x_20) ;  /* 0xffffffa400b47947 */ /* 0x000fea000383ffff */
.L_x_26:
[----:B-1----:R1:W3:Y:S02]  /*6e30*/  SYNCS.PHASECHK.TRANS64.TRYWAIT P1, [R5+URZ], R4 ;  /* 0x00000004050075a7 */ /* 0x0022e4000802017f */
[----:B---3--:R-:W-:Y:S05]  /*6e40*/  @!P1 NANOSLEEP.SYNCS 0x989680 ;  /* 0x009896800000995d */ /* 0x008fea0003900000 */
[----:B------:R-:W3:Y:S02]  /*6e50*/  @!P1 SYNCS.PHASECHK.TRANS64 P1, [R5+URZ], R4 ;  /* 0x00000004050095a7 */ /* 0x000ee4000802007f */
[----:B---3--:R-:W-:Y:S05]  /*6e60*/  @!P1 BRA `(.L_x_26) ;  /* 0xfffffffc00f09947 */ /* 0x008fea000383ffff */
[----:B------:R-:W-:Y:S05]  /*6e70*/  BRA `(.L_x_25) ;  /* 0xffffffa8005c7947 */ /* 0x000fea000383ffff */
.L_x_173:
[----:B------:R-:W-:Y:S01]  /*6e80*/  BSSY B1, `(.L_x_191) ;  /* 0x0000006000017945 */ /* 0x000fe20003800000 */
[----:B------:R-:W-:-:S07]  /*6e90*/  IMAD.MOV.U32 R15, RZ, RZ, -0x1 ;  /* 0xffffffffff0f7424 */ /* 0x000fce00078e00ff */
[----:B------:R-:W-:Y:S05]  /*6ea0*/  WARPSYNC.COLLECTIVE R15, `(.L_x_192) ;  /* 0x000000000f0c7348 */ /* 0x000fea0003c00000 */
[----:B------:R-:W-:Y:S02]  /*6eb0*/  ELECT P6, UR62, PT ;  /* 0x00000000003e782f */ /* 0x000fe400038c0000 */
[----:B------:R-:W-:Y:S01]  /*6ec0*/  MOV R14, UR62 ;  /* 0x0000003e000e7c02 */ /* 0x000fe20008000f00 */
[----:B------:R-:W-:Y:S10]  /*6ed0*/  ENDCOLLECTIVE ;  /* 0x000000000000791b */ /* 0x000ff40003800000 */
.L_x_192:
[----:B------:R-:W-:Y:S05]  /*6ee0*/  BSYNC B1 ;  /* 0x0000000000017941 */ /* 0x000fea0003800000 */
.L_x_191:
[----:B------:R-:W-:Y:S05]  /*6ef0*/  BRA `(.L_x_193) ;  /* 0xfffffff000647947 */ /* 0x000fea000383ffff */
.L_x_176:
[----:B-1----:R1:W2:Y:S02]  /*6f00*/  SYNCS.PHASECHK.TRANS64.TRYWAIT P0, [R23+URZ+0x18], R14 ;  /* 0x0000180e170075a7 */ /* 0x0022a4000800017f */
[----:B--2---:R-:W-:Y:S05]  /*6f10*/  @!P0 NANOSLEEP.SYNCS 0x989680 ;  /* 0x009896800000895d */ /* 0x004fea0003900000 */
[----:B------:R-:W2:Y:S02]  /*6f20*/  @!P0 SYNCS.PHASECHK.TRANS64 P0, [R23+URZ+0x18], R14 ;  /* 0x0000180e170085a7 */ /* 0x000ea4000800007f */
[----:B--2---:R-:W-:Y:S05]  /*6f30*/  @!P0 BRA `(.L_x_176) ;  /* 0xfffffffc00f08947 */ /* 0x004fea000383ffff */
[----:B------:R-:W-:Y:S05]  /*6f40*/  BRA `(.L_x_194) ;  /* 0xfffffff0009c7947 */ /* 0x000fea000383ffff */
.L_x_184:
[----:B------:R-:W-:Y:S01]  /*6f50*/  BSSY B0, `(.L_x_195) ;  /* 0x0000006000007945 */ /* 0x000fe20003800000 */
[----:B------:R-:W-:-:S07]  /*6f60*/  IMAD.MOV.U32 R15, RZ, RZ, -0x1 ;  /* 0xffffffffff0f7424 */ /* 0x000fce00078e00ff */
[----:B------:R-:W-:Y:S05]  /*6f70*/  WARPSYNC.COLLECTIVE R15, `(.L_x_196) ;  /* 0x000000000f0c7348 */ /* 0x000fea0003c00000 */
[----:B------:R-:W-:Y:S02]  /*6f80*/  ELECT P6, UR62, PT ;  /* 0x00000000003e782f */ /* 0x000fe400038c0000 */
[----:B------:R-:W-:Y:S01]  /*6f90*/  MOV R14, UR62 ;  /* 0x0000003e000e7c02 */ /* 0x000fe20008000f00 */
[----:B------:R-:W-:Y:S10]  /*6fa0*/  ENDCOLLECTIVE ;  /* 0x000000000000791b */ /* 0x000ff40003800000 */
.L_x_196:
[----:B------:R-:W-:Y:S05]  /*6fb0*/  BSYNC B0 ;  /* 0x0000000000007941 */ /* 0x000fea0003800000 */
.L_x_195:
[----:B------:R-:W-:Y:S05]  /*6fc0*/  BRA `(.L_x_197) ;  /* 0xfffffff800f47947 */ /* 0x000fea000383ffff */
.L_x_188:
[----:B0-----:R0:W1:Y:S02]  /*6fd0*/  SYNCS.PHASECHK.TRANS64.TRYWAIT P0, [R7+URZ], R4 ;  /* 0x00000004070075a7 */ /* 0x001064000800017f */
[----:B-1----:R-:W-:Y:S05]  /*6fe0*/  @!P0 NANOSLEEP.SYNCS 0x989680 ;  /* 0x009896800000895d */ /* 0x002fea0003900000 */
[----:B------:R-:W1:Y:S02]  /*6ff0*/  @!P0 SYNCS.PHASECHK.TRANS64 P0, [R7+URZ], R4 ;  /* 0x00000004070085a7 */ /* 0x000e64000800007f */
[----:B-1----:R-:W-:Y:S05]  /*7000*/  @!P0 BRA `(.L_x_188) ;  /* 0xfffffffc00f08947 */ /* 0x002fea000383ffff */
[----:B------:R-:W-:Y:S05]  /*7010*/  BRA `(.L_x_198) ;  /* 0xfffffffc00347947 */ /* 0x000fea000383ffff */
.L_x_189:
[----:B0-----:R0:W1:Y:S02]  /*7020*/  SYNCS.PHASECHK.TRANS64.TRYWAIT P0, [R6+URZ], R5 ;  /* 0x00000005060075a7 */ /* 0x001064000800017f */
[----:B-1----:R-:W-:Y:S05]  /*7030*/  @!P0 NANOSLEEP.SYNCS 0x989680 ;  /* 0x009896800000895d */ /* 0x002fea0003900000 */
[----:B------:R-:W1:Y:S02]  /*7040*/  @!P0 SYNCS.PHASECHK.TRANS64 P0, [R6+URZ], R5 ;  /* 0x00000005060085a7 */ /* 0x000e64000800007f */
[----:B-1----:R-:W-:Y:S05]  /*7050*/  @!P0 BRA `(.L_x_189) ;  /* 0xfffffffc00f08947 */ /* 0x002fea000383ffff */
[----:B------:R-:W-:Y:S05]  /*7060*/  BRA `(.L_x_199) ;  /* 0xfffffffc003c7947 */ /* 0x000fea000383ffff */
.L_x_200:
[----:B------:R-:W-:-:S00]  /*7070*/  BRA `(.L_x_200) ;  /* 0xfffffffc00fc7947 */ /* 0x000fc0000383ffff */
[----:B------:R-:W-:-:S00]  /*7080*/  NOP ;  /* 0x0000000000007918 */ /* 0x000fc00000000000 */
[----:B------:R-:W-:-:S00]  /*7090*/  NOP ;  /* 0x0000000000007918 */ /* 0x000fc00000000000 */
[----:B------:R-:W-:-:S00]  /*70a0*/  NOP ;  /* 0x0000000000007918 */ /* 0x000fc00000000000 */
[----:B------:R-:W-:-:S00]  /*70b0*/  NOP ;  /* 0x0000000000007918 */ /* 0x000fc00000000000 */
[----:B------:R-:W-:-:S00]  /*70c0*/  NOP ;  /* 0x0000000000007918 */ /* 0x000fc00000000000 */
[----:B------:R-:W-:-:S00]  /*70d0*/  NOP ;  /* 0x0000000000007918 */ /* 0x000fc00000000000 */
[----:B------:R-:W-:-:S00]  /*70e0*/  NOP ;  /* 0x0000000000007918 */ /* 0x000fc00000000000 */
[----:B------:R-:W-:-:S00]  /*70f0*/  NOP ;  /* 0x0000000000007918 */ /* 0x000fc00000000000 */
.L_x_201:


//--------------------- .nv.global.init           --------------------------
	.section	.nv.global.init,"aw",@progbits
.nv.global.init:
	.type		$str$22,@object
	.size		$str$22,($str$23 - $str$22)
$str$22:
        /*0000*/ 	.byte	0x6b, 0x5f, 0x74, 0x69, 0x6c, 0x65, 0x5f, 0x63, 0x6f, 0x75, 0x6e, 0x74, 0x20, 0x3e, 0x3d, 0x20
        /*0010*/ 	.byte	0x31, 0x00
	.type		$str$23,@object
	.size		$str$23,(__unnamed_1 - $str$23)
$str$23:
        /*0012*/ 	.byte	0x2f, 0x74, 0x6d, 0x70, 0x2f, 0x63, 0x75, 0x74, 0x6c, 0x61, 0x73, 0x73, 0x5f, 0x73, 0x77, 0x65
        /*0022*/ 	.byte	0x65, 0x70, 0x5f, 0x73, 0x72, 0x63, 0x2f, 0x69, 0x6e, 0x63, 0x6c, 0x75, 0x64, 0x65, 0x2f, 0x63
        /*0032*/ 	.byte	0x75, 0x74, 0x6c, 0x61, 0x73, 0x73, 0x2f, 0x67, 0x65, 0x6d, 0x6d, 0x2f, 0x63, 0x6f, 0x6c, 0x6c
        /*0042*/ 	.byte	0x65, 0x63, 0x74, 0x69, 0x76, 0x65, 0x2f, 0x73, 0x6d, 0x39, 0x30, 0x5f, 0x6d, 0x6d, 0x61, 0x5f
        /*0052*/ 	.byte	0x74, 0x6d, 0x61, 0x5f, 0x67, 0x6d, 0x6d, 0x61, 0x5f, 0x73, 0x73, 0x5f, 0x77, 0x61, 0x72, 0x70
        /*0062*/ 	.byte	0x73, 0x70, 0x65, 0x63, 0x69, 0x61, 0x6c, 0x69, 0x7a, 0x65, 0x64, 0x2e, 0x68, 0x70, 0x70, 0x00
	.type		__unnamed_1,@object
	.size		__unnamed_1,(.L_0 - __unnamed_1)
__unnamed_1:
        /*0072*/ 	.byte	0x76, 0x6f, 0x69, 0x64, 0x20, 0x63, 0x75, 0x74, 0x6c, 0x61, 0x73, 0x73, 0x3a, 0x3a, 0x67, 0x65
        /* <DEDUP_REMOVED lines=172> */
        /*0b42*/ 	.byte	0x6e, 0x74, 0x69, 0x74, 0x79, 0x5d, 0x00
.L_0:


//--------------------- .nv.shared._ZN7cutlass13device_kernelINS_4gemm6kernel13GemmUniversalIN4cute5tupleIJiiiiEEENS1_10collective13CollectiveMmaINS1_34MainloopSm90TmaGmmaWarpSpecializedILi3ENS5_IJNS4_1CILi2EEENSA_ILi1EEESC_EEENS1_35KernelTmaWarpSpecializedCooperativeEEENS5_IJNSA_ILi256EEENSA_ILi64EEENSA_ILi32EEEEEEaNS5_IJlSC_lEEEaSK_NS4_8TiledMMAINS4_8MMA_AtomIJNS4_4SM904GMMA26MMA_64x64x32_S32S8S8_SS_TNEEEENS4_6LayoutISD_NS5_IJSC_NSA_ILi0EEESS_EEEEENS5_IJNS4_10UnderscoreESV_SV_EEEEENS4_13SM90_TMA_LOADENS4_14ComposedLayoutINS4_7SwizzleILi1ELi4ELi3EEENS4_18smem_ptr_flag_bitsILi8EEENSR_INS5_IJNSA_ILi8EEESI_EEENS5_IJSI_SC_EEEEEEEvNS4_8identityENS4_23SM90_TMA_LOAD_MULTICASTES18_vS19_EENS_8epilogue10collective6detail29Sm90TmaWarpSpecializedAdapterINS1D_15DefaultEpilogueIaSK_SK_NS1C_6thread17LinearCombinationIaLi1EiiLNS1H_9ScaleType4KindE0ELNS_15FloatRoundStyleE2EaEENS1_15EpilogueDefaultEEEEEvvEEEEvNT_6ParamsE --------------------------
	.section	.nv.shared._ZN7cutlass13device_kernelINS_4gemm6kernel13GemmUniversalIN4cute5tupleIJiiiiEEENS1_10collective13CollectiveMmaINS1_34MainloopSm90TmaGmmaWarpSpecializedILi3ENS5_IJNS4_1CILi2EEENSA_ILi1EEESC_EEENS1_35KernelTmaWarpSpecializedCooperativeEEENS5_IJNSA_ILi256EEENSA_ILi64EEENSA_ILi32EEEEEEaNS5_IJlSC_lEEEaSK_NS4_8TiledMMAINS4_8MMA_AtomIJNS4_4SM904GMMA26MMA_64x64x32_S32S8S8_SS_TNEEEENS4_6LayoutISD_NS5_IJSC_NSA_ILi0EEESS_EEEEENS5_IJNS4_10UnderscoreESV_SV_EEEEENS4_13SM90_TMA_LOADENS4_14ComposedLayoutINS4_7SwizzleILi1ELi4ELi3EEENS4_18smem_ptr_flag_bitsILi8EEENSR_INS5_IJNSA_ILi8EEESI_EEENS5_IJSI_SC_EEEEEEEvNS4_8identityENS4_23SM90_TMA_LOAD_MULTICASTES18_vS19_EENS_8epilogue10collective6detail29Sm90TmaWarpSpecializedAdapterINS1D_15DefaultEpilogueIaSK_SK_NS1C_6thread17LinearCombinationIaLi1EiiLNS1H_9ScaleType4KindE0ELNS_15FloatRoundStyleE2EaEENS1_15EpilogueDefaultEEEEEvvEEEEvNT_6ParamsE,"aw",@nobits
	.sectionflags	@""
	.align	16
	.zero		1024


//--------------------- .nv.shared.reserved.0     --------------------------
	.section	.nv.shared.reserved.0,"aw",@nobits
	.weak		__nv_reservedSMEM_offset_0_alias
	.size		__nv_reservedSMEM_offset_0_alias, 0, 0
	.other		__nv_reservedSMEM_offset_0_alias,@"STO_CUDA_RESERVED_SHARED STV_DEFAULT"
__nv_reservedSMEM_offset_0_alias:
	.zero		0


//--------------------- .nv.global                --------------------------
	.section	.nv.global,"aw",@nobits
.nv.global:
	.type		_ZN39_INTERNAL_56aa58cc_4_k_cu_19ad5193_53614cute1_E,@object
	.size		_ZN39_INTERNAL_56aa58cc_4_k_cu_19ad5193_53614cute1_E,(_ZN39_INTERNAL_56aa58cc_4_k_cu_19ad5193_53614cuda3std3__45__cpo6cbeginE - _ZN39_INTERNAL_56aa58cc_4_k_cu_19ad5193_53614cute1_E)
_ZN39_INTERNAL_56aa58cc_4_k_cu_19ad5193_53614cute1_E:
	.zero		1
	.type		_ZN39_INTERNAL_56aa58cc_4_k_cu_19ad5193_53614cuda3std3__45__cpo6cbeginE,@object
	.size		_ZN39_INTERNAL_56aa58cc_4_k_cu_19ad5193_53614cuda3std3__45__cpo6cbeginE,(_ZN39_INTERNAL_56aa58cc_4_k_cu_19ad5193_53614cuda3std3__48in_placeE - _ZN39_INTERNAL_56aa58cc_4_k_cu_19ad5193_53614cuda3std3__45__cpo6cbeginE)
_ZN39_INTERNAL_56aa58cc_4_k_cu_19ad5193_53614cuda3std3__45__cpo6cbeginE:
	.zero		1
	.type		_ZN39_INTERNAL_56aa58cc_4_k_cu_19ad5193_53614cuda3std3__48in_placeE,@object
	.size		_ZN39_INTERNAL_56aa58cc_4_k_cu_19ad5193_53614cuda3std3__48in_placeE,(_ZN39_INTERNAL_56aa58cc_4_k_cu_19ad5193_53614cuda3std6ranges3__45__cpo9iter_moveE - _ZN39_INTERNAL_56aa58cc_4_k_cu_19ad5193_53614cuda3std3__48in_placeE)
_ZN39_INTERNAL_56aa58cc_4_k_cu_19ad5193_53614cuda3std3__48in_placeE:
	.zero		1
	.type		_ZN39_INTERNAL_56aa58cc_4_k_cu_19ad5193_53614cuda3std6ranges3__45__cpo9iter_moveE,@object
	.size		_ZN39_INTERNAL_56aa58cc_4_k_cu_19ad5193_53614cuda3std6ranges3__45__cpo9iter_moveE,(_ZN39_INTERNAL_56aa58cc_4_k_cu_19ad5193_53614cuda3std3__45__cpo5beginE - _ZN39_INTERNAL_56aa58cc_4_k_cu_19ad5193_53614cuda3std6ranges3__45__cpo9iter_moveE)
_ZN39_INTERNAL_56aa58cc_4_k_cu_19ad5193_53614cuda3std6ranges3__45__cpo9iter_moveE:
	.zero		1
	.type		_ZN39_INTERNAL_56aa58cc_4_k_cu_19ad5193_53614cuda3std3__45__cpo5beginE,@object
	.size		_ZN39_INTERNAL_56aa58cc_4_k_cu_19ad5193_53614cuda3std3__45__cpo5beginE,(_ZN39_INTERNAL_56aa58cc_4_k_cu_19ad5193_53614cuda3std3__441_GLOBAL__N__56aa58cc_4_k_cu_19ad5193_53616ignoreE - _ZN39_INTERNAL_56aa58cc_4_k_cu_19ad5193_53614cuda3std3__45__cpo5beginE)
_ZN39_INTERNAL_56aa58cc_4_k_cu_19ad5193_53614cuda3std3__45__cpo5beginE:
	.zero		1
	.type		_ZN39_INTERNAL_56aa58cc_4_k_cu_19ad5193_53614cuda3std3__441_GLOBAL__N__56aa58cc_4_k_cu_19ad5193_53616ignoreE,@object
	.size		_ZN39_INTERNAL_56aa58cc_4_k_cu_19ad5193_53614cuda3std3__441_GLOBAL__N__56aa58cc_4_k_cu_19ad5193_53616ignoreE,(_ZN39_INTERNAL_56aa58cc_4_k_cu_19ad5193_53614cute7productE - _ZN39_INTERNAL_56aa58cc_4_k_cu_19ad5193_53614cuda3std3__441_GLOBAL__N__56aa58cc_4_k_cu_19ad5193_53616ignoreE)
_ZN39_INTERNAL_56aa58cc_4_k_cu_19ad5193_53614cuda3std3__441_GLOBAL__N__56aa58cc_4_k_cu_19ad5193_53616ignoreE:
	.zero		1
	.type		_ZN39_INTERNAL_56aa58cc_4_k_cu_19ad5193_53614cute7productE,@object
	.size		_ZN39_INTERNAL_56aa58cc_4_k_cu_19ad5193_53614cute7productE,(_ZN39_INTERNAL_56aa58cc_4_k_cu_19ad5193_53614cuda3std3__45__cpo3endE - _ZN39_INTERNAL_56aa58cc_4_k_cu_19ad5193_53614cute7productE)
_ZN39_INTERNAL_56aa58cc_4_k_cu_19ad5193_53614cute7productE:
	.zero		1
	.type		_ZN39_INTERNAL_56aa58cc_4_k_cu_19ad5193_53614cuda3std3__45__cpo3endE,@object
	.size		_ZN39_INTERNAL_56aa58cc_4_k_cu_19ad5193_53614cuda3std3__45__cpo3endE,(_ZN39_INTERNAL_56aa58cc_4_k_cu_19ad5193_53614cuda3std3__419piecewise_constructE - _ZN39_INTERNAL_56aa58cc_4_k_cu_19ad5193_53614cuda3std3__45__cpo3endE)
_ZN39_INTERNAL_56aa58cc_4_k_cu_19ad5193_53614cuda3std3__45__cpo3endE:
	.zero		1
	.type		_ZN39_INTERNAL_56aa58cc_4_k_cu_19ad5193_53614cuda3std3__419piecewise_constructE,@object
	.size		_ZN39_INTERNAL_56aa58cc_4_k_cu_19ad5193_53614cuda3std3__419piecewise_constructE,(_ZN39_INTERNAL_56aa58cc_4_k_cu_19ad5193_53614cuda3std3__45__cpo4cendE - _ZN39_INTERNAL_56aa58cc_4_k_cu_19ad5193_53614cuda3std3__419piecewise_constructE)
_ZN39_INTERNAL_56aa58cc_4_k_cu_19ad5193_53614cuda3std3__419piecewise_constructE:
	.zero		1
	.type		_ZN39_INTERNAL_56aa58cc_4_k_cu_19ad5193_53614cuda3std3__45__cpo4cendE,@object
	.size		_ZN39_INTERNAL_56aa58cc_4_k_cu_19ad5193_53614cuda3std3__45__cpo4cendE,(_ZN39_INTERNAL_56aa58cc_4_k_cu_19ad5193_53614cuda3std6ranges3__45__cpo4swapE - _ZN39_INTERNAL_56aa58cc_4_k_cu_19ad5193_53614cuda3std3__45__cpo4cendE)
_ZN39_INTERNAL_56aa58cc_4_k_cu_19ad5193_53614cuda3std3__45__cpo4cendE:
	.zero		1
	.type		_ZN39_INTERNAL_56aa58cc_4_k_cu_19ad5193_53614cuda3std6ranges3__45__cpo4swapE,@object
	.size		_ZN39_INTERNAL_56aa58cc_4_k_cu_19ad5193_53614cuda3std6ranges3__45__cpo4swapE,(.L_8 - _ZN39_INTERNAL_56aa58cc_4_k_cu_19ad5193_53614cuda3std6ranges3__45__cpo4swapE)
_ZN39_INTERNAL_56aa58cc_4_k_cu_19ad5193_53614cuda3std6ranges3__45__cpo4swapE:
	.zero		1
.L_8:


//--------------------- .nv.constant0._ZN7cutlass13device_kernelINS_4gemm6kernel13GemmUniversalIN4cute5tupleIJiiiiEEENS1_10collective13CollectiveMmaINS1_34MainloopSm90TmaGmmaWarpSpecializedILi3ENS5_IJNS4_1CILi2EEENSA_ILi1EEESC_EEENS1_35KernelTmaWarpSpecializedCooperativeEEENS5_IJNSA_ILi256EEENSA_ILi64EEENSA_ILi32EEEEEEaNS5_IJlSC_lEEEaSK_NS4_8TiledMMAINS4_8MMA_AtomIJNS4_4SM904GMMA26MMA_64x64x32_S32S8S8_SS_TNEEEENS4_6LayoutISD_NS5_IJSC_NSA_ILi0EEESS_EEEEENS5_IJNS4_10UnderscoreESV_SV_EEEEENS4_13SM90_TMA_LOADENS4_14ComposedLayoutINS4_7SwizzleILi1ELi4ELi3EEENS4_18smem_ptr_flag_bitsILi8EEENSR_INS5_IJNSA_ILi8EEESI_EEENS5_IJSI_SC_EEEEEEEvNS4_8identityENS4_23SM90_TMA_LOAD_MULTICASTES18_vS19_EENS_8epilogue10collective6detail29Sm90TmaWarpSpecializedAdapterINS1D_15DefaultEpilogueIaSK_SK_NS1C_6thread17LinearCombinationIaLi1EiiLNS1H_9ScaleType4KindE0ELNS_15FloatRoundStyleE2EaEENS1_15EpilogueDefaultEEEEEvvEEEEvNT_6ParamsE --------------------------
	.section	.nv.constant0._ZN7cutlass13device_kernelINS_4gemm6kernel13GemmUniversalIN4cute5tupleIJiiiiEEENS1_10collective13CollectiveMmaINS1_34MainloopSm90TmaGmmaWarpSpecializedILi3ENS5_IJNS4_1CILi2EEENSA_ILi1EEESC_EEENS1_35KernelTmaWarpSpecializedCooperativeEEENS5_IJNSA_ILi256EEENSA_ILi64EEENSA_ILi32EEEEEEaNS5_IJlSC_lEEEaSK_NS4_8TiledMMAINS4_8MMA_AtomIJNS4_4SM904GMMA26MMA_64x64x32_S32S8S8_SS_TNEEEENS4_6LayoutISD_NS5_IJSC_NSA_ILi0EEESS_EEEEENS5_IJNS4_10UnderscoreESV_SV_EEEEENS4_13SM90_TMA_LOADENS4_14ComposedLayoutINS4_7SwizzleILi1ELi4ELi3EEENS4_18smem_ptr_flag_bitsILi8EEENSR_INS5_IJNSA_ILi8EEESI_EEENS5_IJSI_SC_EEEEEEEvNS4_8identityENS4_23SM90_TMA_LOAD_MULTICASTES18_vS19_EENS_8epilogue10collective6detail29Sm90TmaWarpSpecializedAdapterINS1D_15DefaultEpilogueIaSK_SK_NS1C_6thread17LinearCombinationIaLi1EiiLNS1H_9ScaleType4KindE0ELNS_15FloatRoundStyleE2EaEENS1_15EpilogueDefaultEEEEEvvEEEEvNT_6ParamsE,"a",@progbits
	.sectionflags	@""
	.align	4
.nv.constant0._ZN7cutlass13device_kernelINS_4gemm6kernel13GemmUniversalIN4cute5tupleIJiiiiEEENS1_10collective13CollectiveMmaINS1_34MainloopSm90TmaGmmaWarpSpecializedILi3ENS5_IJNS4_1CILi2EEENSA_ILi1EEESC_EEENS1_35KernelTmaWarpSpecializedCooperativeEEENS5_IJNSA_ILi256EEENSA_ILi64EEENSA_ILi32EEEEEEaNS5_IJlSC_lEEEaSK_NS4_8TiledMMAINS4_8MMA_AtomIJNS4_4SM904GMMA26MMA_64x64x32_S32S8S8_SS_TNEEEENS4_6LayoutISD_NS5_IJSC_NSA_ILi0EEESS_EEEEENS5_IJNS4_10UnderscoreESV_SV_EEEEENS4_13SM90_TMA_LOADENS4_14ComposedLayoutINS4_7SwizzleILi1ELi4ELi3EEENS4_18smem_ptr_flag_bitsILi8EEENSR_INS5_IJNSA_ILi8EEESI_EEENS5_IJSI_SC_EEEEEEEvNS4_8identityENS4_23SM90_TMA_LOAD_MULTICASTES18_vS19_EENS_8epilogue10collective6detail29Sm90TmaWarpSpecializedAdapterINS1D_15DefaultEpilogueIaSK_SK_NS1C_6thread17LinearCombinationIaLi1EiiLNS1H_9ScaleType4KindE0ELNS_15FloatRoundStyleE2EaEENS1_15EpilogueDefaultEEEEEvvEEEEvNT_6ParamsE:
	.zero		1664


//--------------------- SYMBOLS --------------------------

	.type		.nv.reservedSmem.offset0,@object
	.size		.nv.reservedSmem.offset0,0x4
	.type		__assertfail,@function
